//
// Generated by NVIDIA NVVM Compiler
//
// Compiler Build ID: CL-36424714
// Cuda compilation tools, release 13.0, V13.0.88
// Based on NVVM 20.0.0
//

.version 9.0
.target sm_100
.address_size 64

	// .globl	batch_inverse

.visible .entry batch_inverse(
	.param .u64 .ptr .align 1 batch_inverse_param_0,
	.param .u64 .ptr .align 1 batch_inverse_param_1,
	.param .u64 .ptr .align 1 batch_inverse_param_2,
	.param .u32 batch_inverse_param_3,
	.param .u32 batch_inverse_param_4
)
{
	.reg .pred 	%p<25>;
	.reg .b32 	%r<152>;
	.reg .b64 	%rd<418>;

	ld.param.u64 	%rd8, [batch_inverse_param_0];
	ld.param.u64 	%rd7, [batch_inverse_param_1];
	ld.param.u64 	%rd9, [batch_inverse_param_2];
	ld.param.u32 	%r65, [batch_inverse_param_3];
	ld.param.u32 	%r66, [batch_inverse_param_4];
	cvta.to.global.u64 	%rd10, %rd9;
	cvta.to.global.u64 	%rd11, %rd8;
	mov.u32 	%r1, %tid.x;
	setp.gt.s32 	%p1, %r65, 2047;
	selp.b32 	%r2, 11, %r66, %p1;
	mov.u32 	%r67, %ctaid.x;
	mov.u32 	%r68, %ntid.x;
	mul.lo.s32 	%r69, %r67, %r68;
	shl.b32 	%r70, %r69, 1;
	cvt.u64.u32 	%rd1, %r70;
	mul.wide.u32 	%rd12, %r70, 4;
	add.s64 	%rd2, %rd11, %rd12;
	add.s64 	%rd3, %rd10, %rd12;
	min.s32 	%r3, %r65, 2048;
	shr.s32 	%r138, %r3, 1;
	setp.ge.s32 	%p2, %r1, %r138;
	mul.wide.u32 	%rd13, %r1, 4;
	add.s64 	%rd4, %rd3, %rd13;
	@%p2 bra 	$L__BB0_2;
	shl.b32 	%r71, %r1, 1;
	mul.wide.u32 	%rd14, %r71, 4;
	add.s64 	%rd15, %rd2, %rd14;
	ld.global.u32 	%r72, [%rd15];
	ld.global.u32 	%r73, [%rd15+4];
	mul.wide.u32 	%rd16, %r73, %r72;
	mul.hi.u64 	%rd17, %rd16, 8589934597;
	sub.s64 	%rd18, %rd16, %rd17;
	shr.u64 	%rd19, %rd18, 1;
	add.s64 	%rd20, %rd19, %rd17;
	shr.u64 	%rd21, %rd20, 30;
	mul.lo.s64 	%rd22, %rd21, 2147483647;
	sub.s64 	%rd23, %rd16, %rd22;
	st.global.u32 	[%rd4], %rd23;
$L__BB0_2:
	setp.lt.s32 	%p3, %r2, 2;
	@%p3 bra 	$L__BB0_19;
	shr.s32 	%r131, %r3, 2;
	shl.b32 	%r76, %r1, 1;
	cvt.u64.u32 	%rd5, %r76;
	add.s32 	%r6, %r2, -1;
	add.s32 	%r77, %r2, -2;
	and.b32  	%r7, %r6, 3;
	setp.lt.u32 	%p4, %r77, 3;
	mov.b32 	%r133, 0;
	@%p4 bra 	$L__BB0_14;
	and.b32  	%r79, %r6, -4;
	neg.s32 	%r126, %r79;
	mov.b32 	%r133, 0;
$L__BB0_5:
	bar.sync 	0;
	setp.ge.s32 	%p5, %r1, %r131;
	@%p5 bra 	$L__BB0_7;
	cvt.s64.s32 	%rd24, %r133;
	add.s64 	%rd25, %rd24, %rd5;
	shl.b64 	%rd26, %rd25, 2;
	add.s64 	%rd27, %rd3, %rd26;
	ld.global.u32 	%r80, [%rd27];
	ld.global.u32 	%r81, [%rd27+4];
	mul.wide.u32 	%rd28, %r81, %r80;
	mul.hi.u64 	%rd29, %rd28, 8589934597;
	sub.s64 	%rd30, %rd28, %rd29;
	shr.u64 	%rd31, %rd30, 1;
	add.s64 	%rd32, %rd31, %rd29;
	shr.u64 	%rd33, %rd32, 30;
	mul.lo.s64 	%rd34, %rd33, 2147483647;
	sub.s64 	%rd35, %rd28, %rd34;
	mul.wide.s32 	%rd36, %r138, 4;
	add.s64 	%rd37, %rd4, %rd36;
	st.global.u32 	[%rd37], %rd35;
$L__BB0_7:
	add.s32 	%r13, %r131, %r138;
	shr.s32 	%r14, %r131, 1;
	bar.sync 	0;
	setp.ge.s32 	%p6, %r1, %r14;
	@%p6 bra 	$L__BB0_9;
	cvt.s64.s32 	%rd38, %r138;
	add.s64 	%rd39, %rd38, %rd5;
	shl.b64 	%rd40, %rd39, 2;
	add.s64 	%rd41, %rd3, %rd40;
	ld.global.u32 	%r82, [%rd41];
	ld.global.u32 	%r83, [%rd41+4];
	mul.wide.u32 	%rd42, %r83, %r82;
	mul.hi.u64 	%rd43, %rd42, 8589934597;
	sub.s64 	%rd44, %rd42, %rd43;
	shr.u64 	%rd45, %rd44, 1;
	add.s64 	%rd46, %rd45, %rd43;
	shr.u64 	%rd47, %rd46, 30;
	mul.lo.s64 	%rd48, %rd47, 2147483647;
	sub.s64 	%rd49, %rd42, %rd48;
	mul.wide.s32 	%rd50, %r13, 4;
	add.s64 	%rd51, %rd4, %rd50;
	st.global.u32 	[%rd51], %rd49;
$L__BB0_9:
	add.s32 	%r15, %r14, %r13;
	shr.s32 	%r16, %r131, 2;
	bar.sync 	0;
	setp.ge.s32 	%p7, %r1, %r16;
	@%p7 bra 	$L__BB0_11;
	cvt.s64.s32 	%rd52, %r13;
	add.s64 	%rd53, %rd52, %rd5;
	shl.b64 	%rd54, %rd53, 2;
	add.s64 	%rd55, %rd3, %rd54;
	ld.global.u32 	%r84, [%rd55];
	ld.global.u32 	%r85, [%rd55+4];
	mul.wide.u32 	%rd56, %r85, %r84;
	mul.hi.u64 	%rd57, %rd56, 8589934597;
	sub.s64 	%rd58, %rd56, %rd57;
	shr.u64 	%rd59, %rd58, 1;
	add.s64 	%rd60, %rd59, %rd57;
	shr.u64 	%rd61, %rd60, 30;
	mul.lo.s64 	%rd62, %rd61, 2147483647;
	sub.s64 	%rd63, %rd56, %rd62;
	mul.wide.s32 	%rd64, %r15, 4;
	add.s64 	%rd65, %rd4, %rd64;
	st.global.u32 	[%rd65], %rd63;
$L__BB0_11:
	add.s32 	%r133, %r16, %r15;
	shr.s32 	%r18, %r131, 3;
	bar.sync 	0;
	setp.ge.s32 	%p8, %r1, %r18;
	@%p8 bra 	$L__BB0_13;
	cvt.s64.s32 	%rd66, %r15;
	add.s64 	%rd67, %rd66, %rd5;
	shl.b64 	%rd68, %rd67, 2;
	add.s64 	%rd69, %rd3, %rd68;
	ld.global.u32 	%r86, [%rd69];
	ld.global.u32 	%r87, [%rd69+4];
	mul.wide.u32 	%rd70, %r87, %r86;
	mul.hi.u64 	%rd71, %rd70, 8589934597;
	sub.s64 	%rd72, %rd70, %rd71;
	shr.u64 	%rd73, %rd72, 1;
	add.s64 	%rd74, %rd73, %rd71;
	shr.u64 	%rd75, %rd74, 30;
	mul.lo.s64 	%rd76, %rd75, 2147483647;
	sub.s64 	%rd77, %rd70, %rd76;
	mul.wide.s32 	%rd78, %r133, 4;
	add.s64 	%rd79, %rd4, %rd78;
	st.global.u32 	[%rd79], %rd77;
$L__BB0_13:
	add.s32 	%r138, %r18, %r133;
	shr.s32 	%r131, %r131, 4;
	add.s32 	%r126, %r126, 4;
	setp.ne.s32 	%p9, %r126, 0;
	@%p9 bra 	$L__BB0_5;
$L__BB0_14:
	setp.eq.s32 	%p10, %r7, 0;
	@%p10 bra 	$L__BB0_19;
	neg.s32 	%r134, %r7;
$L__BB0_16:
	.pragma "nounroll";
	mov.u32 	%r29, %r138;
	bar.sync 	0;
	setp.ge.s32 	%p11, %r1, %r131;
	@%p11 bra 	$L__BB0_18;
	cvt.s64.s32 	%rd80, %r133;
	add.s64 	%rd81, %rd80, %rd5;
	shl.b64 	%rd82, %rd81, 2;
	add.s64 	%rd83, %rd3, %rd82;
	ld.global.u32 	%r88, [%rd83];
	ld.global.u32 	%r89, [%rd83+4];
	mul.wide.u32 	%rd84, %r89, %r88;
	mul.hi.u64 	%rd85, %rd84, 8589934597;
	sub.s64 	%rd86, %rd84, %rd85;
	shr.u64 	%rd87, %rd86, 1;
	add.s64 	%rd88, %rd87, %rd85;
	shr.u64 	%rd89, %rd88, 30;
	mul.lo.s64 	%rd90, %rd89, 2147483647;
	sub.s64 	%rd91, %rd84, %rd90;
	mul.wide.s32 	%rd92, %r29, 4;
	add.s64 	%rd93, %rd4, %rd92;
	st.global.u32 	[%rd93], %rd91;
$L__BB0_18:
	add.s32 	%r138, %r131, %r29;
	shr.s32 	%r131, %r131, 1;
	add.s32 	%r134, %r134, 1;
	setp.ne.s32 	%p12, %r134, 0;
	mov.u32 	%r133, %r29;
	@%p12 bra 	$L__BB0_16;
$L__BB0_19:
	bar.sync 	0;
	setp.ne.s32 	%p13, %r1, 0;
	@%p13 bra 	$L__BB0_21;
	mul.wide.s32 	%rd94, %r138, 4;
	add.s64 	%rd95, %rd3, %rd94;
	ld.global.u32 	%r90, [%rd95+-4];
	cvt.u64.u32 	%rd96, %r90;
	mul.wide.u32 	%rd97, %r90, %r90;
	mul.hi.u64 	%rd98, %rd97, 8589934597;
	sub.s64 	%rd99, %rd97, %rd98;
	shr.u64 	%rd100, %rd99, 1;
	add.s64 	%rd101, %rd100, %rd98;
	shr.u64 	%rd102, %rd101, 30;
	mul.lo.s64 	%rd103, %rd102, 2147483647;
	sub.s64 	%rd104, %rd97, %rd103;
	mul.lo.s64 	%rd105, %rd104, %rd104;
	mul.hi.u64 	%rd106, %rd105, 2305843010287435777;
	shr.u64 	%rd107, %rd106, 28;
	mul.lo.s64 	%rd108, %rd107, 2147483647;
	sub.s64 	%rd109, %rd105, %rd108;
	mul.lo.s64 	%rd110, %rd109, %rd96;
	mul.hi.u64 	%rd111, %rd110, -9223372032559808509;
	shr.u64 	%rd112, %rd111, 30;
	mul.lo.s64 	%rd113, %rd112, 2147483647;
	sub.s64 	%rd114, %rd110, %rd113;
	mul.lo.s64 	%rd115, %rd114, %rd114;
	mul.hi.u64 	%rd116, %rd115, 2305843010287435777;
	shr.u64 	%rd117, %rd116, 28;
	mul.lo.s64 	%rd118, %rd117, 2147483647;
	sub.s64 	%rd119, %rd115, %rd118;
	mul.lo.s64 	%rd120, %rd119, %rd114;
	mul.hi.u64 	%rd121, %rd120, 2305843010287435777;
	shr.u64 	%rd122, %rd121, 28;
	mul.lo.s64 	%rd123, %rd122, 2147483647;
	sub.s64 	%rd124, %rd120, %rd123;
	mul.lo.s64 	%rd125, %rd124, %rd124;
	mul.hi.u64 	%rd126, %rd125, 2305843010287435777;
	shr.u64 	%rd127, %rd126, 28;
	mul.lo.s64 	%rd128, %rd127, 2147483647;
	sub.s64 	%rd129, %rd125, %rd128;
	mul.lo.s64 	%rd130, %rd129, %rd129;
	mul.hi.u64 	%rd131, %rd130, 2305843010287435777;
	shr.u64 	%rd132, %rd131, 28;
	mul.lo.s64 	%rd133, %rd132, 2147483647;
	sub.s64 	%rd134, %rd130, %rd133;
	mul.lo.s64 	%rd135, %rd134, %rd134;
	mul.hi.u64 	%rd136, %rd135, 2305843010287435777;
	shr.u64 	%rd137, %rd136, 28;
	mul.lo.s64 	%rd138, %rd137, 2147483647;
	sub.s64 	%rd139, %rd135, %rd138;
	mul.lo.s64 	%rd140, %rd139, %rd114;
	mul.hi.u64 	%rd141, %rd140, 2305843010287435777;
	shr.u64 	%rd142, %rd141, 28;
	mul.lo.s64 	%rd143, %rd142, 2147483647;
	sub.s64 	%rd144, %rd140, %rd143;
	mul.lo.s64 	%rd145, %rd144, %rd144;
	mul.hi.u64 	%rd146, %rd145, 2305843010287435777;
	shr.u64 	%rd147, %rd146, 28;
	mul.lo.s64 	%rd148, %rd147, 2147483647;
	sub.s64 	%rd149, %rd145, %rd148;
	mul.lo.s64 	%rd150, %rd149, %rd114;
	mul.hi.u64 	%rd151, %rd150, 2305843010287435777;
	shr.u64 	%rd152, %rd151, 28;
	mul.lo.s64 	%rd153, %rd152, 2147483647;
	sub.s64 	%rd154, %rd150, %rd153;
	mul.lo.s64 	%rd155, %rd154, %rd154;
	mul.hi.u64 	%rd156, %rd155, 2305843010287435777;
	shr.u64 	%rd157, %rd156, 28;
	mul.lo.s64 	%rd158, %rd157, 2147483647;
	sub.s64 	%rd159, %rd155, %rd158;
	mul.lo.s64 	%rd160, %rd159, %rd159;
	mul.hi.u64 	%rd161, %rd160, 2305843010287435777;
	shr.u64 	%rd162, %rd161, 28;
	mul.lo.s64 	%rd163, %rd162, 2147483647;
	sub.s64 	%rd164, %rd160, %rd163;
	mul.lo.s64 	%rd165, %rd164, %rd164;
	mul.hi.u64 	%rd166, %rd165, 2305843010287435777;
	shr.u64 	%rd167, %rd166, 28;
	mul.lo.s64 	%rd168, %rd167, 2147483647;
	sub.s64 	%rd169, %rd165, %rd168;
	mul.lo.s64 	%rd170, %rd169, %rd169;
	mul.hi.u64 	%rd171, %rd170, 2305843010287435777;
	shr.u64 	%rd172, %rd171, 28;
	mul.lo.s64 	%rd173, %rd172, 2147483647;
	sub.s64 	%rd174, %rd170, %rd173;
	mul.lo.s64 	%rd175, %rd174, %rd174;
	mul.hi.u64 	%rd176, %rd175, 2305843010287435777;
	shr.u64 	%rd177, %rd176, 28;
	mul.lo.s64 	%rd178, %rd177, 2147483647;
	sub.s64 	%rd179, %rd175, %rd178;
	mul.lo.s64 	%rd180, %rd179, %rd179;
	mul.hi.u64 	%rd181, %rd180, 2305843010287435777;
	shr.u64 	%rd182, %rd181, 28;
	mul.lo.s64 	%rd183, %rd182, 2147483647;
	sub.s64 	%rd184, %rd180, %rd183;
	mul.lo.s64 	%rd185, %rd184, %rd184;
	mul.hi.u64 	%rd186, %rd185, 2305843010287435777;
	shr.u64 	%rd187, %rd186, 28;
	mul.lo.s64 	%rd188, %rd187, 2147483647;
	sub.s64 	%rd189, %rd185, %rd188;
	mul.lo.s64 	%rd190, %rd189, %rd189;
	mul.hi.u64 	%rd191, %rd190, 2305843010287435777;
	shr.u64 	%rd192, %rd191, 28;
	mul.lo.s64 	%rd193, %rd192, 2147483647;
	sub.s64 	%rd194, %rd190, %rd193;
	mul.lo.s64 	%rd195, %rd194, %rd154;
	mul.hi.u64 	%rd196, %rd195, 2305843010287435777;
	shr.u64 	%rd197, %rd196, 28;
	mul.lo.s64 	%rd198, %rd197, 2147483647;
	sub.s64 	%rd199, %rd195, %rd198;
	mul.lo.s64 	%rd200, %rd199, %rd199;
	mul.hi.u64 	%rd201, %rd200, 2305843010287435777;
	shr.u64 	%rd202, %rd201, 28;
	mul.lo.s64 	%rd203, %rd202, 2147483647;
	sub.s64 	%rd204, %rd200, %rd203;
	mul.lo.s64 	%rd205, %rd204, %rd204;
	mul.hi.u64 	%rd206, %rd205, 2305843010287435777;
	shr.u64 	%rd207, %rd206, 28;
	mul.lo.s64 	%rd208, %rd207, 2147483647;
	sub.s64 	%rd209, %rd205, %rd208;
	mul.lo.s64 	%rd210, %rd209, %rd209;
	mul.hi.u64 	%rd211, %rd210, 2305843010287435777;
	shr.u64 	%rd212, %rd211, 28;
	mul.lo.s64 	%rd213, %rd212, 2147483647;
	sub.s64 	%rd214, %rd210, %rd213;
	mul.lo.s64 	%rd215, %rd214, %rd214;
	mul.hi.u64 	%rd216, %rd215, 2305843010287435777;
	shr.u64 	%rd217, %rd216, 28;
	mul.lo.s64 	%rd218, %rd217, 2147483647;
	sub.s64 	%rd219, %rd215, %rd218;
	mul.lo.s64 	%rd220, %rd219, %rd219;
	mul.hi.u64 	%rd221, %rd220, 2305843010287435777;
	shr.u64 	%rd222, %rd221, 28;
	mul.lo.s64 	%rd223, %rd222, 2147483647;
	sub.s64 	%rd224, %rd220, %rd223;
	mul.lo.s64 	%rd225, %rd224, %rd224;
	mul.hi.u64 	%rd226, %rd225, 2305843010287435777;
	shr.u64 	%rd227, %rd226, 28;
	mul.lo.s64 	%rd228, %rd227, 2147483647;
	sub.s64 	%rd229, %rd225, %rd228;
	mul.lo.s64 	%rd230, %rd229, %rd229;
	mul.hi.u64 	%rd231, %rd230, 2305843010287435777;
	shr.u64 	%rd232, %rd231, 28;
	mul.lo.s64 	%rd233, %rd232, 2147483647;
	sub.s64 	%rd234, %rd230, %rd233;
	mul.lo.s64 	%rd235, %rd234, %rd234;
	mul.hi.u64 	%rd236, %rd235, 2305843010287435777;
	shr.u64 	%rd237, %rd236, 28;
	mul.lo.s64 	%rd238, %rd237, 2147483647;
	sub.s64 	%rd239, %rd235, %rd238;
	mul.lo.s64 	%rd240, %rd239, %rd154;
	mul.hi.u64 	%rd241, %rd240, 2305843010287435777;
	shr.u64 	%rd242, %rd241, 28;
	mul.lo.s64 	%rd243, %rd242, 2147483647;
	sub.s64 	%rd244, %rd240, %rd243;
	mul.lo.s64 	%rd245, %rd244, %rd244;
	mul.hi.u64 	%rd246, %rd245, 2305843010287435777;
	shr.u64 	%rd247, %rd246, 28;
	mul.lo.s64 	%rd248, %rd247, 2147483647;
	sub.s64 	%rd249, %rd245, %rd248;
	mul.lo.s64 	%rd250, %rd249, %rd249;
	mul.hi.u64 	%rd251, %rd250, 2305843010287435777;
	shr.u64 	%rd252, %rd251, 28;
	mul.lo.s64 	%rd253, %rd252, 2147483647;
	sub.s64 	%rd254, %rd250, %rd253;
	mul.lo.s64 	%rd255, %rd254, %rd254;
	mul.hi.u64 	%rd256, %rd255, 2305843010287435777;
	shr.u64 	%rd257, %rd256, 28;
	mul.lo.s64 	%rd258, %rd257, 2147483647;
	sub.s64 	%rd259, %rd255, %rd258;
	mul.lo.s64 	%rd260, %rd259, %rd259;
	mul.hi.u64 	%rd261, %rd260, 2305843010287435777;
	shr.u64 	%rd262, %rd261, 28;
	mul.lo.s64 	%rd263, %rd262, 2147483647;
	sub.s64 	%rd264, %rd260, %rd263;
	mul.lo.s64 	%rd265, %rd264, %rd264;
	mul.hi.u64 	%rd266, %rd265, 2305843010287435777;
	shr.u64 	%rd267, %rd266, 28;
	mul.lo.s64 	%rd268, %rd267, 2147483647;
	sub.s64 	%rd269, %rd265, %rd268;
	mul.lo.s64 	%rd270, %rd269, %rd269;
	mul.hi.u64 	%rd271, %rd270, 2305843010287435777;
	shr.u64 	%rd272, %rd271, 28;
	mul.lo.s64 	%rd273, %rd272, 2147483647;
	sub.s64 	%rd274, %rd270, %rd273;
	mul.lo.s64 	%rd275, %rd274, %rd274;
	mul.hi.u64 	%rd276, %rd275, 2305843010287435777;
	shr.u64 	%rd277, %rd276, 28;
	mul.lo.s64 	%rd278, %rd277, 2147483647;
	sub.s64 	%rd279, %rd275, %rd278;
	mul.lo.s64 	%rd280, %rd279, %rd144;
	mul.hi.u64 	%rd281, %rd280, 2305843010287435777;
	shr.u64 	%rd282, %rd281, 28;
	mul.lo.s64 	%rd283, %rd282, 2147483647;
	sub.s64 	%rd284, %rd280, %rd283;
	st.global.u32 	[%rd95+-4], %rd284;
$L__BB0_21:
	setp.lt.s32 	%p14, %r2, 2;
	add.s32 	%r35, %r2, -1;
	mov.b32 	%r151, 1;
	@%p14 bra 	$L__BB0_38;
	add.s32 	%r145, %r138, -3;
	add.s32 	%r146, %r138, -1;
	shl.b32 	%r94, %r1, 1;
	cvt.u64.u32 	%rd6, %r94;
	add.s32 	%r95, %r2, -2;
	and.b32  	%r38, %r35, 3;
	setp.lt.u32 	%p15, %r95, 3;
	mov.b32 	%r151, 1;
	@%p15 bra 	$L__BB0_33;
	and.b32  	%r97, %r35, -4;
	neg.s32 	%r139, %r97;
	mov.b32 	%r140, 1;
$L__BB0_24:
	bar.sync 	0;
	setp.ge.s32 	%p16, %r1, %r140;
	@%p16 bra 	$L__BB0_26;
	cvt.s64.s32 	%rd285, %r145;
	add.s64 	%rd286, %rd285, %rd6;
	shl.b64 	%rd287, %rd286, 2;
	add.s64 	%rd288, %rd3, %rd287;
	ld.global.u32 	%r98, [%rd288];
	mul.wide.s32 	%rd289, %r146, 4;
	add.s64 	%rd290, %rd4, %rd289;
	ld.global.u32 	%r99, [%rd290];
	ld.global.u32 	%r100, [%rd288+4];
	mul.wide.u32 	%rd291, %r100, %r99;
	mul.hi.u64 	%rd292, %rd291, 8589934597;
	sub.s64 	%rd293, %rd291, %rd292;
	shr.u64 	%rd294, %rd293, 1;
	add.s64 	%rd295, %rd294, %rd292;
	shr.u64 	%rd296, %rd295, 30;
	mul.lo.s64 	%rd297, %rd296, 2147483647;
	sub.s64 	%rd298, %rd291, %rd297;
	st.global.u32 	[%rd288], %rd298;
	ld.global.u32 	%r101, [%rd290];
	mul.wide.u32 	%rd299, %r101, %r98;
	mul.hi.u64 	%rd300, %rd299, 8589934597;
	sub.s64 	%rd301, %rd299, %rd300;
	shr.u64 	%rd302, %rd301, 1;
	add.s64 	%rd303, %rd302, %rd300;
	shr.u64 	%rd304, %rd303, 30;
	mul.lo.s64 	%rd305, %rd304, 2147483647;
	sub.s64 	%rd306, %rd299, %rd305;
	st.global.u32 	[%rd288+4], %rd306;
$L__BB0_26:
	shl.b32 	%r102, %r140, 1;
	shl.b32 	%r44, %r140, 2;
	sub.s32 	%r45, %r145, %r44;
	bar.sync 	0;
	setp.ge.s32 	%p17, %r1, %r102;
	@%p17 bra 	$L__BB0_28;
	cvt.s64.s32 	%rd307, %r45;
	add.s64 	%rd308, %rd307, %rd6;
	shl.b64 	%rd309, %rd308, 2;
	add.s64 	%rd310, %rd3, %rd309;
	ld.global.u32 	%r103, [%rd310];
	mul.wide.s32 	%rd311, %r145, 4;
	add.s64 	%rd312, %rd4, %rd311;
	ld.global.u32 	%r104, [%rd312];
	ld.global.u32 	%r105, [%rd310+4];
	mul.wide.u32 	%rd313, %r105, %r104;
	mul.hi.u64 	%rd314, %rd313, 8589934597;
	sub.s64 	%rd315, %rd313, %rd314;
	shr.u64 	%rd316, %rd315, 1;
	add.s64 	%rd317, %rd316, %rd314;
	shr.u64 	%rd318, %rd317, 30;
	mul.lo.s64 	%rd319, %rd318, 2147483647;
	sub.s64 	%rd320, %rd313, %rd319;
	st.global.u32 	[%rd310], %rd320;
	ld.global.u32 	%r106, [%rd312];
	mul.wide.u32 	%rd321, %r106, %r103;
	mul.hi.u64 	%rd322, %rd321, 8589934597;
	sub.s64 	%rd323, %rd321, %rd322;
	shr.u64 	%rd324, %rd323, 1;
	add.s64 	%rd325, %rd324, %rd322;
	shr.u64 	%rd326, %rd325, 30;
	mul.lo.s64 	%rd327, %rd326, 2147483647;
	sub.s64 	%rd328, %rd321, %rd327;
	st.global.u32 	[%rd310+4], %rd328;
$L__BB0_28:
	shl.b32 	%r46, %r140, 3;
	sub.s32 	%r47, %r45, %r46;
	bar.sync 	0;
	setp.ge.s32 	%p18, %r1, %r44;
	@%p18 bra 	$L__BB0_30;
	cvt.s64.s32 	%rd329, %r47;
	add.s64 	%rd330, %rd329, %rd6;
	shl.b64 	%rd331, %rd330, 2;
	add.s64 	%rd332, %rd3, %rd331;
	ld.global.u32 	%r107, [%rd332];
	mul.wide.s32 	%rd333, %r45, 4;
	add.s64 	%rd334, %rd4, %rd333;
	ld.global.u32 	%r108, [%rd334];
	ld.global.u32 	%r109, [%rd332+4];
	mul.wide.u32 	%rd335, %r109, %r108;
	mul.hi.u64 	%rd336, %rd335, 8589934597;
	sub.s64 	%rd337, %rd335, %rd336;
	shr.u64 	%rd338, %rd337, 1;
	add.s64 	%rd339, %rd338, %rd336;
	shr.u64 	%rd340, %rd339, 30;
	mul.lo.s64 	%rd341, %rd340, 2147483647;
	sub.s64 	%rd342, %rd335, %rd341;
	st.global.u32 	[%rd332], %rd342;
	ld.global.u32 	%r110, [%rd334];
	mul.wide.u32 	%rd343, %r110, %r107;
	mul.hi.u64 	%rd344, %rd343, 8589934597;
	sub.s64 	%rd345, %rd343, %rd344;
	shr.u64 	%rd346, %rd345, 1;
	add.s64 	%rd347, %rd346, %rd344;
	shr.u64 	%rd348, %rd347, 30;
	mul.lo.s64 	%rd349, %rd348, 2147483647;
	sub.s64 	%rd350, %rd343, %rd349;
	st.global.u32 	[%rd332+4], %rd350;
$L__BB0_30:
	shl.b32 	%r151, %r140, 4;
	sub.s32 	%r146, %r47, %r151;
	bar.sync 	0;
	setp.ge.s32 	%p19, %r1, %r46;
	@%p19 bra 	$L__BB0_32;
	cvt.s64.s32 	%rd351, %r146;
	add.s64 	%rd352, %rd351, %rd6;
	shl.b64 	%rd353, %rd352, 2;
	add.s64 	%rd354, %rd3, %rd353;
	ld.global.u32 	%r111, [%rd354];
	mul.wide.s32 	%rd355, %r47, 4;
	add.s64 	%rd356, %rd4, %rd355;
	ld.global.u32 	%r112, [%rd356];
	ld.global.u32 	%r113, [%rd354+4];
	mul.wide.u32 	%rd357, %r113, %r112;
	mul.hi.u64 	%rd358, %rd357, 8589934597;
	sub.s64 	%rd359, %rd357, %rd358;
	shr.u64 	%rd360, %rd359, 1;
	add.s64 	%rd361, %rd360, %rd358;
	shr.u64 	%rd362, %rd361, 30;
	mul.lo.s64 	%rd363, %rd362, 2147483647;
	sub.s64 	%rd364, %rd357, %rd363;
	st.global.u32 	[%rd354], %rd364;
	ld.global.u32 	%r114, [%rd356];
	mul.wide.u32 	%rd365, %r114, %r111;
	mul.hi.u64 	%rd366, %rd365, 8589934597;
	sub.s64 	%rd367, %rd365, %rd366;
	shr.u64 	%rd368, %rd367, 1;
	add.s64 	%rd369, %rd368, %rd366;
	shr.u64 	%rd370, %rd369, 30;
	mul.lo.s64 	%rd371, %rd370, 2147483647;
	sub.s64 	%rd372, %rd365, %rd371;
	st.global.u32 	[%rd354+4], %rd372;
$L__BB0_32:
	shl.b32 	%r115, %r140, 5;
	sub.s32 	%r145, %r146, %r115;
	add.s32 	%r139, %r139, 4;
	setp.ne.s32 	%p20, %r139, 0;
	mov.u32 	%r140, %r151;
	@%p20 bra 	$L__BB0_24;
$L__BB0_33:
	setp.eq.s32 	%p21, %r38, 0;
	@%p21 bra 	$L__BB0_38;
	neg.s32 	%r147, %r38;
	mov.u32 	%r148, %r151;
$L__BB0_35:
	.pragma "nounroll";
	mov.u32 	%r59, %r145;
	bar.sync 	0;
	setp.ge.s32 	%p22, %r1, %r148;
	@%p22 bra 	$L__BB0_37;
	cvt.s64.s32 	%rd373, %r59;
	add.s64 	%rd374, %rd373, %rd6;
	shl.b64 	%rd375, %rd374, 2;
	add.s64 	%rd376, %rd3, %rd375;
	ld.global.u32 	%r116, [%rd376];
	mul.wide.s32 	%rd377, %r146, 4;
	add.s64 	%rd378, %rd4, %rd377;
	ld.global.u32 	%r117, [%rd378];
	ld.global.u32 	%r118, [%rd376+4];
	mul.wide.u32 	%rd379, %r118, %r117;
	mul.hi.u64 	%rd380, %rd379, 8589934597;
	sub.s64 	%rd381, %rd379, %rd380;
	shr.u64 	%rd382, %rd381, 1;
	add.s64 	%rd383, %rd382, %rd380;
	shr.u64 	%rd384, %rd383, 30;
	mul.lo.s64 	%rd385, %rd384, 2147483647;
	sub.s64 	%rd386, %rd379, %rd385;
	st.global.u32 	[%rd376], %rd386;
	ld.global.u32 	%r119, [%rd378];
	mul.wide.u32 	%rd387, %r119, %r116;
	mul.hi.u64 	%rd388, %rd387, 8589934597;
	sub.s64 	%rd389, %rd387, %rd388;
	shr.u64 	%rd390, %rd389, 1;
	add.s64 	%rd391, %rd390, %rd388;
	shr.u64 	%rd392, %rd391, 30;
	mul.lo.s64 	%rd393, %rd392, 2147483647;
	sub.s64 	%rd394, %rd387, %rd393;
	st.global.u32 	[%rd376+4], %rd394;
$L__BB0_37:
	shl.b32 	%r151, %r148, 1;
	shl.b32 	%r120, %r148, 2;
	sub.s32 	%r145, %r59, %r120;
	add.s32 	%r147, %r147, 1;
	setp.ne.s32 	%p23, %r147, 0;
	mov.u32 	%r148, %r151;
	mov.u32 	%r146, %r59;
	@%p23 bra 	$L__BB0_35;
$L__BB0_38:
	bar.sync 	0;
	setp.ge.s32 	%p24, %r1, %r151;
	@%p24 bra 	$L__BB0_40;
	ld.global.u32 	%r121, [%rd4];
	shl.b32 	%r122, %r1, 1;
	cvt.u64.u32 	%rd395, %r122;
	mul.wide.u32 	%rd396, %r122, 4;
	add.s64 	%rd397, %rd2, %rd396;
	ld.global.u32 	%r123, [%rd397+4];
	mul.wide.u32 	%rd398, %r123, %r121;
	mul.hi.u64 	%rd399, %rd398, 8589934597;
	sub.s64 	%rd400, %rd398, %rd399;
	shr.u64 	%rd401, %rd400, 1;
	add.s64 	%rd402, %rd401, %rd399;
	shr.u64 	%rd403, %rd402, 30;
	mul.lo.s64 	%rd404, %rd403, 2147483647;
	sub.s64 	%rd405, %rd398, %rd404;
	add.s64 	%rd406, %rd1, %rd395;
	cvta.to.global.u64 	%rd407, %rd7;
	shl.b64 	%rd408, %rd406, 2;
	add.s64 	%rd409, %rd407, %rd408;
	st.global.u32 	[%rd409], %rd405;
	ld.global.u32 	%r124, [%rd4];
	ld.global.u32 	%r125, [%rd397];
	mul.wide.u32 	%rd410, %r125, %r124;
	mul.hi.u64 	%rd411, %rd410, 8589934597;
	sub.s64 	%rd412, %rd410, %rd411;
	shr.u64 	%rd413, %rd412, 1;
	add.s64 	%rd414, %rd413, %rd411;
	shr.u64 	%rd415, %rd414, 30;
	mul.lo.s64 	%rd416, %rd415, 2147483647;
	sub.s64 	%rd417, %rd410, %rd416;
	st.global.u32 	[%rd409+4], %rd417;
$L__BB0_40:
	ret;

}


// ===== COMPILED SASS (sm_100) =====

	.target	sm_100

	.elftype	@"ET_EXEC"


//--------------------- .note.nv.tkinfo           --------------------------
	.section	.note.nv.tkinfo,"",@"SHT_NOTE"
	.sectionflags	@"SHF_NOTE_NV_TKINFO"
	.tkinfo
        /*0018*/ 	.word	0x00000002
        /*0030*/ 	.string	""
        /*0030*/ 	.string	"ptxas"
        /*0030*/ 	.string	"Cuda compilation tools, release 13.0, V13.0.88"
        /*0030*/ 	.string	"Build cuda_13.0.r13.0/compiler.36424714_0"
        /*0030*/ 	.string	"-arch sm_100 -m 64 "



//--------------------- .note.nv.cuinfo           --------------------------
	.section	.note.nv.cuinfo,"",@"SHT_NOTE"
	.sectionflags	@"SHF_NOTE_NV_CUINFO"
        /*0018*/ 	.short	0x0002
        /*001a*/ 	.short	0x0064
        /*001c*/ 	.short	0x0082
	.zero		2


//--------------------- .nv.info                  --------------------------
	.section	.nv.info,"",@"SHT_CUDA_INFO"
	.align	4


	//----- nvinfo : EIATTR_REGCOUNT
	.align		4
        /*0000*/ 	.byte	0x04, 0x2f
        /*0002*/ 	.short	(.L_1 - .L_0)
	.align		4
.L_0:
        /*0004*/ 	.word	index@(batch_inverse)
        /*0008*/ 	.word	0x0000001e


	//----- nvinfo : EIATTR_FRAME_SIZE
	.align		4
.L_1:
        /*000c*/ 	.byte	0x04, 0x11
        /*000e*/ 	.short	(.L_3 - .L_2)
	.align		4
.L_2:
        /*0010*/ 	.word	index@(batch_inverse)
        /*0014*/ 	.word	0x00000000


	//----- nvinfo : EIATTR_MIN_STACK_SIZE
	.align		4
.L_3:
        /*0018*/ 	.byte	0x04, 0x12
        /*001a*/ 	.short	(.L_5 - .L_4)
	.align		4
.L_4:
        /*001c*/ 	.word	index@(batch_inverse)
        /*0020*/ 	.word	0x00000000
.L_5:


//--------------------- .nv.compat                --------------------------
	.section	.nv.compat,"",@"SHT_CUDA_COMPAT_INFO"
	.align	4
        /*0000*/ 	.byte	0x02, 0x09, 0x00, 0x00, 0x02, 0x02, 0x01, 0x00, 0x02, 0x05, 0x05, 0x00, 0x03, 0x07, 0x01, 0x01
        /*0010*/ 	.byte	0x02, 0x03, 0x00, 0x00, 0x02, 0x06, 0x01, 0x00, 0x04, 0x0b, 0x08, 0x00, 0x09, 0x00, 0x00, 0x00
        /*0020*/ 	.byte	0x00, 0x00, 0x00, 0x00


//--------------------- .nv.info.batch_inverse    --------------------------
	.section	.nv.info.batch_inverse,"",@"SHT_CUDA_INFO"
	.sectionflags	@""
	.align	4


	//----- nvinfo : EIATTR_CUDA_API_VERSION
	.align		4
        /*0000*/ 	.byte	0x04, 0x37
        /*0002*/ 	.short	(.L_7 - .L_6)
.L_6:
        /*0004*/ 	.word	0x00000082


	//----- nvinfo : EIATTR_KPARAM_INFO
	.align		4
.L_7:
        /*0008*/ 	.byte	0x04, 0x17
        /*000a*/ 	.short	(.L_9 - .L_8)
.L_8:
        /*000c*/ 	.word	0x00000000
        /*0010*/ 	.short	0x0004
        /*0012*/ 	.short	0x001c
        /*0014*/ 	.byte	0x00, 0xf0, 0x11, 0x00


	//----- nvinfo : EIATTR_KPARAM_INFO
	.align		4
.L_9:
        /*0018*/ 	.byte	0x04, 0x17
        /*001a*/ 	.short	(.L_11 - .L_10)
.L_10:
        /*001c*/ 	.word	0x00000000
        /*0020*/ 	.short	0x0003
        /*0022*/ 	.short	0x0018
        /*0024*/ 	.byte	0x00, 0xf0, 0x11, 0x00


	//----- nvinfo : EIATTR_KPARAM_INFO
	.align		4
.L_11:
        /*0028*/ 	.byte	0x04, 0x17
        /*002a*/ 	.short	(.L_13 - .L_12)
.L_12:
        /*002c*/ 	.word	0x00000000
        /*0030*/ 	.short	0x0002
        /*0032*/ 	.short	0x0010
        /*0034*/ 	.byte	0x00, 0xf5, 0x21, 0x00


	//----- nvinfo : EIATTR_KPARAM_INFO
	.align		4
.L_13:
        /*0038*/ 	.byte	0x04, 0x17
        /*003a*/ 	.short	(.L_15 - .L_14)
.L_14:
        /*003c*/ 	.word	0x00000000
        /*0040*/ 	.short	0x0001
        /*0042*/ 	.short	0x0008
        /*0044*/ 	.byte	0x00, 0xf5, 0x21, 0x00


	//----- nvinfo : EIATTR_KPARAM_INFO
	.align		4
.L_15:
        /*0048*/ 	.byte	0x04, 0x17
        /*004a*/ 	.short	(.L_17 - .L_16)
.L_16:
        /*004c*/ 	.word	0x00000000
        /*0050*/ 	.short	0x0000
        /*0052*/ 	.short	0x0000
        /*0054*/ 	.byte	0x00, 0xf5, 0x21, 0x00


	//----- nvinfo : EIATTR_SPARSE_MMA_MASK
	.align		4
.L_17:
        /*0058*/ 	.byte	0x03, 0x50
        /*005a*/ 	.short	0x0000


	//----- nvinfo : EIATTR_MAXREG_COUNT
	.align		4
        /*005c*/ 	.byte	0x03, 0x1b
        /*005e*/ 	.short	0x00ff


	//----- nvinfo : EIATTR_NUM_BARRIERS
	.align		4
        /*0060*/ 	.byte	0x02, 0x4c
        /*0062*/ 	.byte	0x01
	.zero		1


	//----- nvinfo : EIATTR_MERCURY_ISA_VERSION
	.align		4
        /*0064*/ 	.byte	0x03, 0x5f
        /*0066*/ 	.short	0x0101


	//----- nvinfo : EIATTR_VRC_CTA_INIT_COUNT
	.align		4
        /*0068*/ 	.byte	0x02, 0x4a
	.zero		1
	.zero		1


	//----- nvinfo : EIATTR_EXIT_INSTR_OFFSETS
	.align		4
        /*006c*/ 	.byte	0x04, 0x1c
        /*006e*/ 	.short	(.L_19 - .L_18)


	//   ....[0]....
.L_18:
        /*0070*/ 	.word	0x00004500


	//   ....[1]....
        /*0074*/ 	.word	0x000047e0


	//----- nvinfo : EIATTR_CRS_STACK_SIZE
	.align		4
.L_19:
        /*0078*/ 	.byte	0x04, 0x1e
        /*007a*/ 	.short	(.L_21 - .L_20)
.L_20:
        /*007c*/ 	.word	0x00000000


	//----- nvinfo : EIATTR_CBANK_PARAM_SIZE
	.align		4
.L_21:
        /*0080*/ 	.byte	0x03, 0x19
        /*0082*/ 	.short	0x0020


	//----- nvinfo : EIATTR_PARAM_CBANK
	.align		4
        /*0084*/ 	.byte	0x04, 0x0a
        /*0086*/ 	.short	(.L_23 - .L_22)
	.align		4
.L_22:
        /*0088*/ 	.word	index@(.nv.constant0.batch_inverse)
        /*008c*/ 	.short	0x0380
        /*008e*/ 	.short	0x0020


	//----- nvinfo : EIATTR_SW_WAR
	.align		4
.L_23:
        /*0090*/ 	.byte	0x04, 0x36
        /*0092*/ 	.short	(.L_25 - .L_24)
.L_24:
        /*0094*/ 	.word	0x00000008
.L_25:


//--------------------- .nv.callgraph             --------------------------
	.section	.nv.callgraph,"",@"SHT_CUDA_CALLGRAPH"
	.align	4
	.sectionentsize	8
	.align		4
        /*0000*/ 	.word	0x00000000
	.align		4
        /*0004*/ 	.word	0xffffffff
	.align		4
        /*0008*/ 	.word	0x00000000
	.align		4
        /*000c*/ 	.word	0xfffffffe
	.align		4
        /*0010*/ 	.word	0x00000000
	.align		4
        /*0014*/ 	.word	0xfffffffd
	.align		4
        /*0018*/ 	.word	0x00000000
	.align		4
        /*001c*/ 	.word	0xfffffffc


//--------------------- .text.batch_inverse       --------------------------
	.section	.text.batch_inverse,"ax",@progbits
	.align	128
        .global         batch_inverse
        .type           batch_inverse,@function
        .size           batch_inverse,(.L_x_33 - batch_inverse)
        .other          batch_inverse,@"STO_CUDA_ENTRY STV_DEFAULT"
batch_inverse:
.text.batch_inverse:
[----:B------:R-:W-:Y:S01]  /*0000*/  LDC R1, c[0x0][0x37c] ;  /* 0x0000df00ff017b82 */ /* 0x000fe20000000800 */
[----:B------:R-:W0:Y:S01]  /*0010*/  S2R R0, SR_TID.X ;  /* 0x0000000000007919 */ /* 0x000e220000002100 */
[----:B------:R-:W1:Y:S06]  /*0020*/  LDCU.64 UR8, c[0x0][0x398] ;  /* 0x00007300ff0877ac */ /* 0x000e6c0008000a00 */
[----:B------:R-:W2:Y:S01]  /*0030*/  S2UR UR4, SR_CTAID.X ;  /* 0x00000000000479c3 */ /* 0x000ea20000002500 */
[----:B------:R-:W-:Y:S01]  /*0040*/  BSSY.RECONVERGENT B0, `(.L_x_0) ;  /* 0x0000027000007945 */ /* 0x000fe20003800200 */
[----:B------:R-:W3:Y:S06]  /*0050*/  LDCU.64 UR10, c[0x0][0x358] ;  /* 0x00006b00ff0a77ac */ /* 0x000eec0008000a00 */
[----:B------:R-:W2:Y:S08]  /*0060*/  LDC R2, c[0x0][0x360] ;  /* 0x0000d800ff027b82 */ /* 0x000eb00000000800 */
[----:B------:R-:W4:Y:S01]  /*0070*/  LDC.64 R6, c[0x0][0x390] ;  /* 0x0000e400ff067b82 */ /* 0x000f220000000a00 */
[----:B-1----:R-:W-:-:S04]  /*0080*/  UISETP.LT.AND UP0, UPT, UR8, 0x800, UPT ;  /* 0x000008000800788c */ /* 0x002fc8000bf01270 */
[----:B------:R-:W-:Y:S02]  /*0090*/  USEL UR5, UR8, 0x800, UP0 ;  /* 0x0000080008057887 */ /* 0x000fe40008000000 */
[----:B------:R-:W-:Y:S01]  /*00a0*/  UISETP.GT.AND UP0, UPT, UR8, 0x7ff, UPT ;  /* 0x000007ff0800788c */ /* 0x000fe2000bf04270 */
[----:B------:R-:W1:Y:S01]  /*00b0*/  LDC.64 R8, c[0x0][0x380] ;  /* 0x0000e000ff087b82 */ /* 0x000e620000000a00 */
[----:B------:R-:W-:-:S06]  /*00c0*/  USHF.R.S32.HI UR6, URZ, 0x1, UR5 ;  /* 0x00000001ff067899 */ /* 0x000fcc0008011405 */
[----:B0-----:R-:W-:Y:S01]  /*00d0*/  ISETP.GE.AND P0, PT, R0, UR6, PT ;  /* 0x0000000600007c0c */ /* 0x001fe2000bf06270 */
[----:B--2---:R-:W-:Y:S01]  /*00e0*/  IMAD R2, R2, UR4, RZ ;  /* 0x0000000402027c24 */ /* 0x004fe2000f8e02ff */
[----:B------:R-:W-:Y:S01]  /*00f0*/  USEL UR4, UR9, 0xb, !UP0 ;  /* 0x0000000b09047887 */ /* 0x000fe2000c000000 */
[----:B------:R-:W-:-:S03]  /*0100*/  MOV R3, UR6 ;  /* 0x0000000600037c02 */ /* 0x000fc60008000f00 */
[----:B------:R-:W-:-:S05]  /*0110*/  SHF.L.U32 R2, R2, 0x1, RZ ;  /* 0x0000000102027819 */ /* 0x000fca00000006ff */
[----:B----4-:R-:W-:-:S04]  /*0120*/  IMAD.WIDE.U32 R6, R2, 0x4, R6 ;  /* 0x0000000402067825 */ /* 0x010fc800078e0006 */
[----:B-1----:R-:W-:-:S04]  /*0130*/  IMAD.WIDE.U32 R8, R2, 0x4, R8 ;  /* 0x0000000402087825 */ /* 0x002fc800078e0008 */
[----:B------:R-:W-:Y:S01]  /*0140*/  IMAD.WIDE.U32 R10, R0, 0x4, R6 ;  /* 0x00000004000a7825 */ /* 0x000fe200078e0006 */
[----:B---3--:R-:W-:Y:S06]  /*0150*/  @P0 BRA `(.L_x_1) ;  /* 0x0000000000540947 */ /* 0x008fec0003800000 */
[----:B------:R-:W-:-:S05]  /*0160*/  SHF.L.U32 R13, R0, 0x1, RZ ;  /* 0x00000001000d7819 */ /* 0x000fca00000006ff */
[----:B------:R-:W-:-:S05]  /*0170*/  IMAD.WIDE.U32 R12, R13, 0x4, R8 ;  /* 0x000000040d0c7825 */ /* 0x000fca00078e0008 */
[----:B------:R-:W2:Y:S04]  /*0180*/  LDG.E R4, desc[UR10][R12.64] ;  /* 0x0000000a0c047981 */ /* 0x000ea8000c1e1900 */
[----:B------:R-:W2:Y:S02]  /*0190*/  LDG.E R5, desc[UR10][R12.64+0x4] ;  /* 0x0000040a0c057981 */ /* 0x000ea4000c1e1900 */
[----:B--2---:R-:W-:-:S06]  /*01a0*/  IMAD.WIDE.U32 R4, R5, R4, RZ ;  /* 0x0000000405047225 */ /* 0x004fcc00078e00ff */
[----:B------:R-:W-:-:S04]  /*01b0*/  IMAD.WIDE.U32 R14, R5, 0x5, RZ ;  /* 0x00000005050e7825 */ /* 0x000fc800078e00ff */
[----:B------:R-:W-:-:S04]  /*01c0*/  IMAD.WIDE.U32 R16, P0, R4, 0x2, R14 ;  /* 0x0000000204107825 */ /* 0x000fc8000780000e */
[----:B------:R-:W-:Y:S01]  /*01d0*/  IMAD.WIDE.U32 R14, R4, 0x5, RZ ;  /* 0x00000005040e7825 */ /* 0x000fe200078e00ff */
[----:B------:R-:W-:-:S03]  /*01e0*/  IADD3.X R19, PT, PT, RZ, RZ, RZ, P0, !PT ;  /* 0x000000ffff137210 */ /* 0x000fc600007fe4ff */
[----:B------:R-:W-:Y:S01]  /*01f0*/  IMAD.MOV.U32 R18, RZ, RZ, R17 ;  /* 0x000000ffff127224 */ /* 0x000fe200078e0011 */
[----:B------:R-:W-:-:S05]  /*0200*/  IADD3 RZ, P0, PT, R15, R16, RZ ;  /* 0x000000100fff7210 */ /* 0x000fca0007f1e0ff */
[----:B------:R-:W-:-:S03]  /*0210*/  IMAD.WIDE.U32.X R14, R5, 0x2, R18, P0 ;  /* 0x00000002050e7825 */ /* 0x000fc600000e0412 */
[----:B------:R-:W-:-:S04]  /*0220*/  IADD3 R16, P0, PT, R4, -R14, RZ ;  /* 0x8000000e04107210 */ /* 0x000fc80007f1e0ff */
[----:B------:R-:W-:-:S04]  /*0230*/  IADD3.X R17, PT, PT, R5, ~R15, RZ, P0, !PT ;  /* 0x8000000f05117210 */ /* 0x000fc800007fe4ff */
[--C-:B------:R-:W-:Y:S02]  /*0240*/  SHF.R.U64 R5, R16, 0x1, R17.reuse ;  /* 0x0000000110057819 */ /* 0x100fe40000001211 */
[----:B------:R-:W-:Y:S02]  /*0250*/  SHF.R.U32.HI R13, RZ, 0x1, R17 ;  /* 0x00000001ff0d7819 */ /* 0x000fe40000011611 */
[----:B------:R-:W-:-:S04]  /*0260*/  IADD3 R5, P0, PT, R5, R14, RZ ;  /* 0x0000000e05057210 */ /* 0x000fc80007f1e0ff */
[----:B------:R-:W-:-:S04]  /*0270*/  IADD3.X R14, PT, PT, R13, R15, RZ, P0, !PT ;  /* 0x0000000f0d0e7210 */ /* 0x000fc800007fe4ff */
[----:B------:R-:W-:-:S05]  /*0280*/  SHF.R.U64 R5, R5, 0x1e, R14 ;  /* 0x0000001e05057819 */ /* 0x000fca000000120e */
[----:B------:R-:W-:-:S05]  /*0290*/  IMAD R5, R5, -0x7fffffff, R4 ;  /* 0x8000000105057824 */ /* 0x000fca00078e0204 */
[----:B------:R0:W-:Y:S02]  /*02a0*/  STG.E desc[UR10][R10.64], R5 ;  /* 0x000000050a007986 */ /* 0x0001e4000c10190a */
.L_x_1:
[----:B------:R-:W-:Y:S05]  /*02b0*/  BSYNC.RECONVERGENT B0 ;  /* 0x0000000000007941 */ /* 0x000fea0003800200 */
.L_x_0:
[----:B------:R-:W-:-:S09]  /*02c0*/  UISETP.GE.AND UP0, UPT, UR4, 0x2, UPT ;  /* 0x000000020400788c */ /* 0x000fd2000bf06270 */
[----:B------:R-:W-:Y:S05]  /*02d0*/  BRA.U !UP0, `(.L_x_2) ;  /* 0x0000000908c87547 */ /* 0x000fea000b800000 */
[----:B------:R-:W-:Y:S01]  /*02e0*/  UIADD3 UR8, UPT, UPT, UR4, -0x2, URZ ;  /* 0xfffffffe04087890 */ /* 0x000fe2000fffe0ff */
[----:B------:R-:W-:Y:S01]  /*02f0*/  HFMA2 R13, -RZ, RZ, 0, 0 ;  /* 0x00000000ff0d7431 */ /* 0x000fe200000001ff */
[----:B------:R-:W-:Y:S01]  /*0300*/  USHF.R.S32.HI UR5, URZ, 0x2, UR5 ;  /* 0x00000002ff057899 */ /* 0x000fe20008011405 */
[----:B------:R-:W-:Y:S01]  /*0310*/  SHF.L.U32 R18, R0, 0x1, RZ ;  /* 0x0000000100127819 */ /* 0x000fe200000006ff */
[----:B------:R-:W-:Y:S02]  /*0320*/  UISETP.GE.U32.AND UP0, UPT, UR8, 0x3, UPT ;  /* 0x000000030800788c */ /* 0x000fe4000bf06070 */
[----:B------:R-:W-:Y:S02]  /*0330*/  UIADD3 UR6, UPT, UPT, UR4, -0x1, URZ ;  /* 0xffffffff04067890 */ /* 0x000fe4000fffe0ff */
[----:B------:R-:W-:Y:S02]  /*0340*/  IMAD.U32 R19, RZ, RZ, UR5 ;  /* 0x00000005ff137e24 */ /* 0x000fe4000f8e00ff */
[----:B------:R-:W-:-:S03]  /*0350*/  ULOP3.LUT UR7, UR6, 0x3, URZ, 0xc0, !UPT ;  /* 0x0000000306077892 */ /* 0x000fc6000f8ec0ff */
[----:B------:R-:W-:Y:S09]  /*0360*/  BRA.U !UP0, `(.L_x_3) ;  /* 0x0000000908087547 */ /* 0x000ff2000b800000 */
[----:B------:R-:W-:Y:S01]  /*0370*/  ULOP3.LUT UR6, UR6, 0xfffffffc, URZ, 0xc0, !UPT ;  /* 0xfffffffc06067892 */ /* 0x000fe2000f8ec0ff */
[----:B------:R-:W-:-:S03]  /*0380*/  MOV R13, RZ ;  /* 0x000000ff000d7202 */ /* 0x000fc60000000f00 */
[----:B------:R-:W-:-:S12]  /*0390*/  UIADD3 UR6, UPT, UPT, -UR6, URZ, URZ ;  /* 0x000000ff06067290 */ /* 0x000fd8000fffe1ff */
.L_x_12:
[----:B------:R-:W-:Y:S01]  /*03a0*/  BAR.SYNC.DEFER_BLOCKING 0x0 ;  /* 0x0000000000007b1d */ /* 0x000fe20000010000 */
[C---:B------:R-:W-:Y:S01]  /*03b0*/  ISETP.GE.AND P2, PT, R0.reuse, R19, PT ;  /* 0x000000130000720c */ /* 0x040fe20003f46270 */
[----:B------:R-:W-:Y:S01]  /*03c0*/  UIADD3 UR6, UPT, UPT, UR6, 0x4, URZ ;  /* 0x0000000406067890 */ /* 0x000fe2000fffe0ff */
[--C-:B------:R-:W-:Y:S02]  /*03d0*/  SHF.R.S32.HI R20, RZ, 0x1, R19.reuse ;  /* 0x00000001ff147819 */ /* 0x100fe40000011413 */
[----:B------:R-:W-:Y:S01]  /*03e0*/  SHF.R.S32.HI R21, RZ, 0x2, R19 ;  /* 0x00000002ff157819 */ /* 0x000fe20000011413 */
[----:B------:R-:W-:Y:S01]  /*03f0*/  UISETP.NE.AND UP0, UPT, UR6, URZ, UPT ;  /* 0x000000ff0600728c */ /* 0x000fe2000bf05270 */
[----:B------:R-:W-:Y:S01]  /*0400*/  BSSY.RECONVERGENT B0, `(.L_x_4) ;  /* 0x000001d000007945 */ /* 0x000fe20003800200 */
[C---:B------:R-:W-:Y:S02]  /*0410*/  ISETP.GE.AND P0, PT, R0.reuse, R20, PT ;  /* 0x000000140000720c */ /* 0x040fe40003f06270 */
[----:B------:R-:W-:-:S02]  /*0420*/  ISETP.GE.AND P1, PT, R0, R21, PT ;  /* 0x000000150000720c */ /* 0x000fc40003f26270 */
[----:B------:R-:W-:Y:S02]  /*0430*/  IADD3 R23, PT, PT, R19, R3, RZ ;  /* 0x0000000313177210 */ /* 0x000fe40007ffe0ff */
[----:B0-----:R-:W-:Y:S09]  /*0440*/  @P2 BRA `(.L_x_5) ;  /* 0x0000000000602947 */ /* 0x001ff20003800000 */
[----:B0-----:R-:W-:-:S04]  /*0450*/  IADD3 R5, P2, PT, R18, R13, RZ ;  /* 0x0000000d12057210 */ /* 0x001fc80007f5e0ff */
[----:B------:R-:W-:Y:S02]  /*0460*/  LEA.HI.X.SX32 R13, R13, RZ, 0x1, P2 ;  /* 0x000000ff0d0d7211 */ /* 0x000fe400010f0eff */
[----:B------:R-:W-:-:S04]  /*0470*/  LEA R24, P2, R5, R6, 0x2 ;  /* 0x0000000605187211 */ /* 0x000fc800078410ff */
[----:B------:R-:W-:-:S05]  /*0480*/  LEA.HI.X R25, R5, R7, R13, 0x2, P2 ;  /* 0x0000000705197211 */ /* 0x000fca00010f140d */
[----:B------:R-:W2:Y:S04]  /*0490*/  LDG.E R4, desc[UR10][R24.64] ;  /* 0x0000000a18047981 */ /* 0x000ea8000c1e1900 */
[----:B------:R-:W2:Y:S02]  /*04a0*/  LDG.E R5, desc[UR10][R24.64+0x4] ;  /* 0x0000040a18057981 */ /* 0x000ea4000c1e1900 */
[----:B--2---:R-:W-:-:S06]  /*04b0*/  IMAD.WIDE.U32 R4, R5, R4, RZ ;  /* 0x0000000405047225 */ /* 0x004fcc00078e00ff */
[----:B------:R-:W-:-:S04]  /*04c0*/  IMAD.WIDE.U32 R12, R5, 0x5, RZ ;  /* 0x00000005050c7825 */ /* 0x000fc800078e00ff */
[----:B------:R-:W-:-:S04]  /*04d0*/  IMAD.WIDE.U32 R14, R4, 0x5, RZ ;  /* 0x00000005040e7825 */ /* 0x000fc800078e00ff */
[----:B------:R-:W-:-:S05]  /*04e0*/  IMAD.WIDE.U32 R12, P2, R4, 0x2, R12 ;  /* 0x00000002040c7825 */ /* 0x000fca000784000c */
[----:B------:R-:W-:Y:S02]  /*04f0*/  IADD3.X R17, PT, PT, RZ, RZ, RZ, P2, !PT ;  /* 0x000000ffff117210 */ /* 0x000fe400017fe4ff */
[----:B------:R-:W-:Y:S02]  /*0500*/  IADD3 RZ, P2, PT, R15, R12, RZ ;  /* 0x0000000c0fff7210 */ /* 0x000fe40007f5e0ff */
[----:B------:R-:W-:-:S05]  /*0510*/  MOV R16, R13 ;  /* 0x0000000d00107202 */ /* 0x000fca0000000f00 */
[----:B------:R-:W-:-:S03]  /*0520*/  IMAD.WIDE.U32.X R16, R5, 0x2, R16, P2 ;  /* 0x0000000205107825 */ /* 0x000fc600010e0410 */
[----:B------:R-:W-:-:S05]  /*0530*/  IADD3 R12, P2, PT, R4, -R16, RZ ;  /* 0x80000010040c7210 */ /* 0x000fca0007f5e0ff */
[----:B------:R-:W-:-:S05]  /*0540*/  IMAD.X R13, R5, 0x1, ~R17, P2 ;  /* 0x00000001050d7824 */ /* 0x000fca00010e0e11 */
[--C-:B------:R-:W-:Y:S02]  /*0550*/  SHF.R.U64 R5, R12, 0x1, R13.reuse ;  /* 0x000000010c057819 */ /* 0x100fe4000000120d */
[----:B------:R-:W-:Y:S02]  /*0560*/  SHF.R.U32.HI R13, RZ, 0x1, R13 ;  /* 0x00000001ff0d7819 */ /* 0x000fe4000001160d */
[----:B------:R-:W-:-:S04]  /*0570*/  IADD3 R5, P2, PT, R5, R16, RZ ;  /* 0x0000001005057210 */ /* 0x000fc80007f5e0ff */
[----:B------:R-:W-:Y:S01]  /*0580*/  IADD3.X R16, PT, PT, R13, R17, RZ, P2, !PT ;  /* 0x000000110d107210 */ /* 0x000fe200017fe4ff */
[----:B------:R-:W-:-:S03]  /*0590*/  IMAD.WIDE R12, R3, 0x4, R10 ;  /* 0x00000004030c7825 */ /* 0x000fc600078e020a */
[----:B------:R-:W-:-:S05]  /*05a0*/  SHF.R.U64 R5, R5, 0x1e, R16 ;  /* 0x0000001e05057819 */ /* 0x000fca0000001210 */
[----:B------:R-:W-:-:S05]  /*05b0*/  IMAD R5, R5, -0x7fffffff, R4 ;  /* 0x8000000105057824 */ /* 0x000fca00078e0204 */
[----:B------:R1:W-:Y:S02]  /*05c0*/  STG.E desc[UR10][R12.64], R5 ;  /* 0x000000050c007986 */ /* 0x0003e4000c10190a */
.L_x_5:
[----:B------:R-:W-:Y:S05]  /*05d0*/  BSYNC.RECONVERGENT B0 ;  /* 0x0000000000007941 */ /* 0x000fea0003800200 */
.L_x_4:
[----:B------:R-:W-:Y:S01]  /*05e0*/  BAR.SYNC.DEFER_BLOCKING 0x0 ;  /* 0x0000000000007b1d */ /* 0x000fe20000010000 */
[----:B01----:R-:W-:-:S05]  /*05f0*/  IADD3 R5, PT, PT, R23, R20, RZ ;  /* 0x0000001417057210 */ /* 0x003fca0007ffe0ff */
[----:B------:R-:W-:Y:S04]  /*0600*/  BSSY.RECONVERGENT B0, `(.L_x_6) ;  /* 0x000001a000007945 */ /* 0x000fe80003800200 */
[----:B------:R-:W-:Y:S05]  /*0610*/  @P0 BRA `(.L_x_7) ;  /* 0x0000000000600947 */ /* 0x000fea0003800000 */
[----:B------:R-:W-:-:S04]  /*0620*/  IADD3 R13, P0, PT, R18, R3, RZ ;  /* 0x00000003120d7210 */ /* 0x000fc80007f1e0ff */
[----:B------:R-:W-:Y:S02]  /*0630*/  LEA.HI.X.SX32 R3, R3, RZ, 0x1, P0 ;  /* 0x000000ff03037211 */ /* 0x000fe400000f0eff */
[----:B------:R-:W-:-:S04]  /*0640*/  LEA R16, P0, R13, R6, 0x2 ;  /* 0x000000060d107211 */ /* 0x000fc800078010ff */
[----:B------:R-:W-:-:S05]  /*0650*/  LEA.HI.X R17, R13, R7, R3, 0x2, P0 ;  /* 0x000000070d117211 */ /* 0x000fca00000f1403 */
[----:B------:R-:W2:Y:S04]  /*0660*/  LDG.E R12, desc[UR10][R16.64] ;  /* 0x0000000a100c7981 */ /* 0x000ea8000c1e1900 */
[----:B------:R-:W2:Y:S02]  /*0670*/  LDG.E R13, desc[UR10][R16.64+0x4] ;  /* 0x0000040a100d7981 */ /* 0x000ea4000c1e1900 */
[----:B--2---:R-:W-:-:S06]  /*0680*/  IMAD.WIDE.U32 R12, R13, R12, RZ ;  /* 0x0000000c0d0c7225 */ /* 0x004fcc00078e00ff */
[----:B------:R-:W-:-:S04]  /*0690*/  IMAD.WIDE.U32 R14, R13, 0x5, RZ ;  /* 0x000000050d0e7825 */ /* 0x000fc800078e00ff */
[----:B------:R-:W-:-:S04]  /*06a0*/  IMAD.WIDE.U32 R24, P0, R12, 0x2, R14 ;  /* 0x000000020c187825 */ /* 0x000fc8000780000e */
[----:B------:R-:W-:Y:S01]  /*06b0*/  IMAD.WIDE.U32 R14, R12, 0x5, RZ ;  /* 0x000000050c0e7825 */ /* 0x000fe200078e00ff */
[----:B------:R-:W-:Y:S02]  /*06c0*/  IADD3.X R27, PT, PT, RZ, RZ, RZ, P0, !PT ;  /* 0x000000ffff1b7210 */ /* 0x000fe400007fe4ff */
[----:B------:R-:W-:Y:S02]  /*06d0*/  MOV R26, R25 ;  /* 0x00000019001a7202 */ /* 0x000fe40000000f00 */
[----:B------:R-:W-:-:S05]  /*06e0*/  IADD3 RZ, P0, PT, R15, R24, RZ ;  /* 0x000000180fff7210 */ /* 0x000fca0007f1e0ff */
[----:B------:R-:W-:-:S03]  /*06f0*/  IMAD.WIDE.U32.X R14, R13, 0x2, R26, P0 ;  /* 0x000000020d0e7825 */ /* 0x000fc600000e041a */
[----:B------:R-:W-:-:S05]  /*0700*/  IADD3 R3, P0, PT, R12, -R14, RZ ;  /* 0x8000000e0c037210 */ /* 0x000fca0007f1e0ff */
[----:B------:R-:W-:-:S05]  /*0710*/  IMAD.X R4, R13, 0x1, ~R15, P0 ;  /* 0x000000010d047824 */ /* 0x000fca00000e0e0f */
[--C-:B------:R-:W-:Y:S02]  /*0720*/  SHF.R.U64 R3, R3, 0x1, R4.reuse ;  /* 0x0000000103037819 */ /* 0x100fe40000001204 */
[----:B------:R-:W-:Y:S02]  /*0730*/  SHF.R.U32.HI R13, RZ, 0x1, R4 ;  /* 0x00000001ff0d7819 */ /* 0x000fe40000011604 */
[----:B------:R-:W-:-:S04]  /*0740*/  IADD3 R3, P0, PT, R3, R14, RZ ;  /* 0x0000000e03037210 */ /* 0x000fc80007f1e0ff */
[----:B------:R-:W-:-:S04]  /*0750*/  IADD3.X R14, PT, PT, R13, R15, RZ, P0, !PT ;  /* 0x0000000f0d0e7210 */ /* 0x000fc800007fe4ff */
[----:B------:R-:W-:Y:S01]  /*0760*/  SHF.R.U64 R3, R3, 0x1e, R14 ;  /* 0x0000001e03037819 */ /* 0x000fe2000000120e */
[----:B------:R-:W-:-:S04]  /*0770*/  IMAD.WIDE R14, R23, 0x4, R10 ;  /* 0x00000004170e7825 */ /* 0x000fc800078e020a */
[----:B------:R-:W-:-:S05]  /*0780*/  IMAD R3, R3, -0x7fffffff, R12 ;  /* 0x8000000103037824 */ /* 0x000fca00078e020c */
[----:B------:R0:W-:Y:S02]  /*0790*/  STG.E desc[UR10][R14.64], R3 ;  /* 0x000000030e007986 */ /* 0x0001e4000c10190a */
.L_x_7:
[----:B------:R-:W-:Y:S05]  /*07a0*/  BSYNC.RECONVERGENT B0 ;  /* 0x0000000000007941 */ /* 0x000fea0003800200 */
.L_x_6:
[----:B------:R-:W-:Y:S06]  /*07b0*/  BAR.SYNC.DEFER_BLOCKING 0x0 ;  /* 0x0000000000007b1d */ /* 0x000fec0000010000 */
[----:B------:R-:W-:Y:S04]  /*07c0*/  BSSY.RECONVERGENT B0, `(.L_x_8) ;  /* 0x000001a000007945 */ /* 0x000fe80003800200 */
[----:B------:R-:W-:Y:S05]  /*07d0*/  @P1 BRA `(.L_x_9) ;  /* 0x0000000000601947 */ /* 0x000fea0003800000 */
        /* <DEDUP_REMOVED lines=14> */
[----:B------:R-:W-:-:S04]  /*08c0*/  IADD3 R3, P0, PT, R12, -R14, RZ ;  /* 0x8000000e0c037210 */ /* 0x000fc80007f1e0ff */
[----:B------:R-:W-:-:S04]  /*08d0*/  IADD3.X R4, PT, PT, R13, ~R15, RZ, P0, !PT ;  /* 0x8000000f0d047210 */ /* 0x000fc800007fe4ff */
[--C-:B------:R-:W-:Y:S02]  /*08e0*/  SHF.R.U64 R3, R3, 0x1, R4.reuse ;  /* 0x0000000103037819 */ /* 0x100fe40000001204 */
[----:B------:R-:W-:Y:S02]  /*08f0*/  SHF.R.U32.HI R13, RZ, 0x1, R4 ;  /* 0x00000001ff0d7819 */ /* 0x000fe40000011604 */
[----:B------:R-:W-:-:S05]  /*0900*/  IADD3 R3, P0, PT, R3, R14, RZ ;  /* 0x0000000e03037210 */ /* 0x000fca0007f1e0ff */
[----:B------:R-:W-:-:S05]  /*0910*/  IMAD.X R14, R13, 0x1, R15, P0 ;  /* 0x000000010d0e7824 */ /* 0x000fca00000e060f */
[----:B------:R-:W-:Y:S01]  /*0920*/  SHF.R.U64 R3, R3, 0x1e, R14 ;  /* 0x0000001e03037819 */ /* 0x000fe2000000120e */
[----:B------:R-:W-:-:S04]  /*0930*/  IMAD.WIDE R14, R5, 0x4, R10 ;  /* 0x00000004050e7825 */ /* 0x000fc800078e020a */
[----:B------:R-:W-:-:S05]  /*0940*/  IMAD R3, R3, -0x7fffffff, R12 ;  /* 0x8000000103037824 */ /* 0x000fca00078e020c */
[----:B------:R1:W-:Y:S02]  /*0950*/  STG.E desc[UR10][R14.64], R3 ;  /* 0x000000030e007986 */ /* 0x0003e4000c10190a */
.L_x_9:
[----:B------:R-:W-:Y:S05]  /*0960*/  BSYNC.RECONVERGENT B0 ;  /* 0x0000000000007941 */ /* 0x000fea0003800200 */
.L_x_8:
[----:B01----:R-:W-:Y:S01]  /*0970*/  SHF.R.S32.HI R3, RZ, 0x3, R19 ;  /* 0x00000003ff037819 */ /* 0x003fe20000011413 */
[----:B------:R-:W-:Y:S01]  /*0980*/  BAR.SYNC.DEFER_BLOCKING 0x0 ;  /* 0x0000000000007b1d */ /* 0x000fe20000010000 */
[----:B------:R-:W-:Y:S02]  /*0990*/  IADD3 R13, PT, PT, R5, R21, RZ ;  /* 0x00000015050d7210 */ /* 0x000fe40007ffe0ff */
[----:B------:R-:W-:-:S03]  /*09a0*/  ISETP.GE.AND P0, PT, R0, R3, PT ;  /* 0x000000030000720c */ /* 0x000fc60003f06270 */
[----:B------:R-:W-:Y:S10]  /*09b0*/  BSSY.RECONVERGENT B0, `(.L_x_10) ;  /* 0x000001a000007945 */ /* 0x000ff40003800200 */
        /* <DEDUP_REMOVED lines=25> */
.L_x_11:
[----:B------:R-:W-:Y:S05]  /*0b50*/  BSYNC.RECONVERGENT B0 ;  /* 0x0000000000007941 */ /* 0x000fea0003800200 */
.L_x_10:
[----:B------:R-:W-:Y:S02]  /*0b60*/  IADD3 R3, PT, PT, R13, R3, RZ ;  /* 0x000000030d037210 */ /* 0x000fe40007ffe0ff */
[----:B------:R-:W-:Y:S01]  /*0b70*/  SHF.R.S32.HI R19, RZ, 0x4, R19 ;  /* 0x00000004ff137819 */ /* 0x000fe20000011413 */
[----:B------:R-:W-:Y:S06]  /*0b80*/  BRA.U UP0, `(.L_x_12) ;  /* 0xfffffff900047547 */ /* 0x000fec000b83ffff */
.L_x_3:
[----:B------:R-:W-:-:S09]  /*0b90*/  UISETP.NE.AND UP0, UPT, UR7, URZ, UPT ;  /* 0x000000ff0700728c */ /* 0x000fd2000bf05270 */
[----:B------:R-:W-:Y:S05]  /*0ba0*/  BRA.U !UP0, `(.L_x_2) ;  /* 0x0000000108947547 */ /* 0x000fea000b800000 */
[----:B------:R-:W-:-:S12]  /*0bb0*/  UIADD3 UR7, UPT, UPT, -UR7, URZ, URZ ;  /* 0x000000ff07077290 */ /* 0x000fd8000fffe1ff */
.L_x_15:
[----:B------:R-:W-:Y:S01]  /*0bc0*/  BAR.SYNC.DEFER_BLOCKING 0x0 ;  /* 0x0000000000007b1d */ /* 0x000fe20000010000 */
[----:B------:R-:W-:Y:S01]  /*0bd0*/  ISETP.GE.AND P0, PT, R0, R19, PT ;  /* 0x000000130000720c */ /* 0x000fe20003f06270 */
[----:B------:R-:W-:Y:S01]  /*0be0*/  UIADD3 UR7, UPT, UPT, UR7, 0x1, URZ ;  /* 0x0000000107077890 */ /* 0x000fe2000fffe0ff */
[----:B------:R-:W-:-:S03]  /*0bf0*/  MOV R12, R3 ;  /* 0x00000003000c7202 */ /* 0x000fc60000000f00 */
[----:B------:R-:W-:Y:S01]  /*0c00*/  UISETP.NE.AND UP0, UPT, UR7, URZ, UPT ;  /* 0x000000ff0700728c */ /* 0x000fe2000bf05270 */
[----:B------:R-:W-:Y:S07]  /*0c10*/  BSSY.RECONVERGENT B0, `(.L_x_13) ;  /* 0x000001a000007945 */ /* 0x000fee0003800200 */
[----:B-1----:R-:W-:Y:S05]  /*0c20*/  @P0 BRA `(.L_x_14) ;  /* 0x0000000000600947 */ /* 0x002fea0003800000 */
        /* <DEDUP_REMOVED lines=24> */
.L_x_14:
[----:B------:R-:W-:Y:S05]  /*0db0*/  BSYNC.RECONVERGENT B0 ;  /* 0x0000000000007941 */ /* 0x000fea0003800200 */
.L_x_13:
[----:B------:R-:W-:Y:S02]  /*0dc0*/  IADD3 R3, PT, PT, R19, R3, RZ ;  /* 0x0000000313037210 */ /* 0x000fe40007ffe0ff */
[----:B------:R-:W-:Y:S02]  /*0dd0*/  MOV R13, R12 ;  /* 0x0000000c000d7202 */ /* 0x000fe40000000f00 */
[----:B------:R-:W-:Y:S01]  /*0de0*/  SHF.R.S32.HI R19, RZ, 0x1, R19 ;  /* 0x00000001ff137819 */ /* 0x000fe20000011413 */
[----:B------:R-:W-:Y:S06]  /*0df0*/  BRA.U UP0, `(.L_x_15) ;  /* 0xfffffffd00707547 */ /* 0x000fec000b83ffff */
.L_x_2:
[----:B------:R-:W-:Y:S01]  /*0e00*/  BAR.SYNC.DEFER_BLOCKING 0x0 ;  /* 0x0000000000007b1d */ /* 0x000fe20000010000 */
[----:B------:R-:W-:-:S05]  /*0e10*/  ISETP.NE.AND P0, PT, R0, RZ, PT ;  /* 0x000000ff0000720c */ /* 0x000fca0003f05270 */
[----:B------:R-:W-:Y:S08]  /*0e20*/  BSSY.RECONVERGENT B0, `(.L_x_16) ;  /* 0x0000254000007945 */ /* 0x000ff00003800200 */
[----:B------:R-:W-:Y:S05]  /*0e30*/  @P0 BRA `(.L_x_17) ;  /* 0x0000002400480947 */ /* 0x000fea0003800000 */
[----:B------:R-:W-:-:S05]  /*0e40*/  IMAD.WIDE R12, R3, 0x4, R6 ;  /* 0x00000004030c7825 */ /* 0x000fca00078e0206 */
[----:B------:R-:W0:Y:S02]  /*0e50*/  LDG.E R4, desc[UR10][R12.64+-0x4] ;  /* 0xfffffc0a0c047981 */ /* 0x000e24000c1e1900 */
[----:B01----:R-:W-:-:S06]  /*0e60*/  IMAD.WIDE.U32 R14, R4, R4, RZ ;  /* 0x00000004040e7225 */ /* 0x003fcc00078e00ff */
        /* <DEDUP_REMOVED lines=13> */
[--C-:B------:R-:W-:Y:S02]  /*0f40*/  SHF.R.U64 R5, R5, 0x1e, R16.reuse ;  /* 0x0000001e05057819 */ /* 0x100fe40000001210 */
[----:B------:R-:W-:-:S03]  /*0f50*/  SHF.R.U32.HI R18, RZ, 0x1e, R16 ;  /* 0x0000001eff127819 */ /* 0x000fc60000011610 */
[----:B------:R-:W-:-:S04]  /*0f60*/  IMAD.WIDE.U32 R16, R5, -0x7fffffff, R14 ;  /* 0x8000000105107825 */ /* 0x000fc800078e000e */
[----:B------:R-:W-:Y:S02]  /*0f70*/  IMAD R18, R18, -0x7fffffff, RZ ;  /* 0x8000000112127824 */ /* 0x000fe400078e02ff */
[----:B------:R-:W-:-:S03]  /*0f80*/  IMAD.WIDE.U32 R14, R16, R16, RZ ;  /* 0x00000010100e7225 */ /* 0x000fc600078e00ff */
[----:B------:R-:W-:-:S05]  /*0f90*/  IADD3 R5, PT, PT, R17, -R5, R18 ;  /* 0x8000000511057210 */ /* 0x000fca0007ffe012 */
[----:B------:R-:W-:-:S04]  /*0fa0*/  IMAD R17, R5, R16, RZ ;  /* 0x0000001005117224 */ /* 0x000fc800078e02ff */
[----:B------:R-:W-:-:S05]  /*0fb0*/  IMAD R17, R5, R16, R17 ;  /* 0x0000001005117224 */ /* 0x000fca00078e0211 */
[----:B------:R-:W-:-:S05]  /*0fc0*/  IADD3 R15, PT, PT, R15, R17, RZ ;  /* 0x000000110f0f7210 */ /* 0x000fca0007ffe0ff */
[----:B------:R-:W-:-:S04]  /*0fd0*/  IMAD.WIDE.U32 R16, R15, 0x40000001, RZ ;  /* 0x400000010f107825 */ /* 0x000fc800078e00ff */
[----:B------:R-:W-:-:S04]  /*0fe0*/  IMAD.WIDE.U32 R18, P0, R14, 0x20000000, R16 ;  /* 0x200000000e127825 */ /* 0x000fc80007800010 */
[----:B------:R-:W-:Y:S01]  /*0ff0*/  IMAD.WIDE.U32 R16, R14, 0x40000001, RZ ;  /* 0x400000010e107825 */ /* 0x000fe200078e00ff */
[----:B------:R-:W-:-:S03]  /*1000*/  IADD3.X R21, PT, PT, RZ, RZ, RZ, P0, !PT ;  /* 0x000000ffff157210 */ /* 0x000fc600007fe4ff */
[----:B------:R-:W-:Y:S01]  /*1010*/  IMAD.MOV.U32 R20, RZ, RZ, R19 ;  /* 0x000000ffff147224 */ /* 0x000fe200078e0013 */
[----:B------:R-:W-:-:S05]  /*1020*/  IADD3 RZ, P0, PT, R17, R18, RZ ;  /* 0x0000001211ff7210 */ /* 0x000fca0007f1e0ff */
[----:B------:R-:W-:-:S05]  /*1030*/  IMAD.WIDE.U32.X R16, R15, 0x20000000, R20, P0 ;  /* 0x200000000f107825 */ /* 0x000fca00000e0414 */
[--C-:B------:R-:W-:Y:S02]  /*1040*/  SHF.R.U64 R5, R16, 0x1c, R17.reuse ;  /* 0x0000001c10057819 */ /* 0x100fe40000001211 */
[----:B------:R-:W-:-:S03]  /*1050*/  SHF.R.U32.HI R16, RZ, 0x1c, R17 ;  /* 0x0000001cff107819 */ /* 0x000fc60000011611 */
[----:B------:R-:W-:-:S04]  /*1060*/  IMAD.WIDE.U32 R14, R5, -0x7fffffff, R14 ;  /* 0x80000001050e7825 */ /* 0x000fc800078e000e */
[----:B------:R-:W-:-:S05]  /*1070*/  IMAD R16, R16, -0x7fffffff, RZ ;  /* 0x8000000110107824 */ /* 0x000fca00078e02ff */
[----:B------:R-:W-:Y:S01]  /*1080*/  IADD3 R5, PT, PT, R15, -R5, R16 ;  /* 0x800000050f057210 */ /* 0x000fe20007ffe010 */
[----:B------:R-:W-:-:S04]  /*1090*/  IMAD.WIDE.U32 R14, R14, R4, RZ ;  /* 0x000000040e0e7225 */ /* 0x000fc800078e00ff */
[----:B------:R-:W-:-:S05]  /*10a0*/  IMAD R5, R5, R4, RZ ;  /* 0x0000000405057224 */ /* 0x000fca00078e02ff */
[----:B------:R-:W-:-:S05]  /*10b0*/  IADD3 R15, PT, PT, R15, R5, RZ ;  /* 0x000000050f0f7210 */ /* 0x000fca0007ffe0ff */
[----:B------:R-:W-:-:S04]  /*10c0*/  IMAD.WIDE.U32 R4, R15, 0x3, RZ ;  /* 0x000000030f047825 */ /* 0x000fc800078e00ff */
[----:B------:R-:W-:-:S04]  /*10d0*/  IMAD.WIDE.U32 R16, P0, R14, -0x7fffffff, R4 ;  /* 0x800000010e107825 */ /* 0x000fc80007800004 */
[----:B------:R-:W-:Y:S01]  /*10e0*/  IMAD.WIDE.U32 R4, R14, 0x3, RZ ;  /* 0x000000030e047825 */ /* 0x000fe200078e00ff */
[----:B------:R-:W-:Y:S02]  /*10f0*/  IADD3.X R19, PT, PT, RZ, RZ, RZ, P0, !PT ;  /* 0x000000ffff137210 */ /* 0x000fe400007fe4ff */
[----:B------:R-:W-:Y:S02]  /*1100*/  MOV R18, R17 ;  /* 0x0000001100127202 */ /* 0x000fe40000000f00 */
[----:B------:R-:W-:-:S05]  /*1110*/  IADD3 RZ, P0, PT, R5, R16, RZ ;  /* 0x0000001005ff7210 */ /* 0x000fca0007f1e0ff */
[----:B------:R-:W-:-:S05]  /*1120*/  IMAD.WIDE.U32.X R4, R15, -0x7fffffff, R18, P0 ;  /* 0x800000010f047825 */ /* 0x000fca00000e0412 */
        /* <DEDUP_REMOVED lines=12> */
[----:B------:R-:W-:-:S03]  /*11f0*/  MOV R22, R21 ;  /* 0x0000001500167202 */ /* 0x000fc60000000f00 */
[----:B------:R-:W-:Y:S01]  /*1200*/  IMAD.X R23, RZ, RZ, RZ, P0 ;  /* 0x000000ffff177224 */ /* 0x000fe200000e06ff */
[----:B------:R-:W-:-:S05]  /*1210*/  IADD3 RZ, P0, PT, R19, R20, RZ ;  /* 0x0000001413ff7210 */ /* 0x000fca0007f1e0ff */
[----:B------:R-:W-:-:S05]  /*1220*/  IMAD.WIDE.U32.X R18, R15, 0x20000000, R22, P0 ;  /* 0x200000000f127825 */ /* 0x000fca00000e0416 */
[--C-:B------:R-:W-:Y:S02]  /*1230*/  SHF.R.U64 R17, R18, 0x1c, R19.reuse ;  /* 0x0000001c12117819 */ /* 0x100fe40000001213 */
[----:B------:R-:W-:-:S03]  /*1240*/  SHF.R.U32.HI R4, RZ, 0x1c, R19 ;  /* 0x0000001cff047819 */ /* 0x000fc60000011613 */
[----:B------:R-:W-:-:S04]  /*1250*/  IMAD.WIDE.U32 R18, R17, -0x7fffffff, R14 ;  /* 0x8000000111127825 */ /* 0x000fc800078e000e */
[----:B------:R-:W-:-:S05]  /*1260*/  IMAD R4, R4, -0x7fffffff, RZ ;  /* 0x8000000104047824 */ /* 0x000fca00078e02ff */
[----:B------:R-:W-:-:S05]  /*1270*/  IADD3 R15, PT, PT, R19, -R17, R4 ;  /* 0x80000011130f7210 */ /* 0x000fca0007ffe004 */
[-C--:B------:R-:W-:Y:S02]  /*1280*/  IMAD R4, R15, R16.reuse, RZ ;  /* 0x000000100f047224 */ /* 0x080fe400078e02ff */
[----:B------:R-:W-:-:S04]  /*1290*/  IMAD.WIDE.U32 R14, R18, R16, RZ ;  /* 0x00000010120e7225 */ /* 0x000fc800078e00ff */
[----:B------:R-:W-:-:S05]  /*12a0*/  IMAD R19, R5, R18, R4 ;  /* 0x0000001205137224 */ /* 0x000fca00078e0204 */
[----:B------:R-:W-:-:S05]  /*12b0*/  IADD3 R15, PT, PT, R15, R19, RZ ;  /* 0x000000130f0f7210 */ /* 0x000fca0007ffe0ff */
[----:B------:R-:W-:-:S04]  /*12c0*/  IMAD.WIDE.U32 R18, R15, 0x40000001, RZ ;  /* 0x400000010f127825 */ /* 0x000fc800078e00ff */
[----:B------:R-:W-:-:S04]  /*12d0*/  IMAD.WIDE.U32 R20, P0, R14, 0x20000000, R18 ;  /* 0x200000000e147825 */ /* 0x000fc80007800012 */
[----:B------:R-:W-:Y:S01]  /*12e0*/  IMAD.WIDE.U32 R18, R14, 0x40000001, RZ ;  /* 0x400000010e127825 */ /* 0x000fe200078e00ff */
[----:B------:R-:W-:Y:S02]  /*12f0*/  IADD3.X R23, PT, PT, RZ, RZ, RZ, P0, !PT ;  /* 0x000000ffff177210 */ /* 0x000fe400007fe4ff */
[----:B------:R-:W-:Y:S02]  /*1300*/  MOV R22, R21 ;  /* 0x0000001500167202 */ /* 0x000fe40000000f00 */
[----:B------:R-:W-:-:S05]  /*1310*/  IADD3 RZ, P0, PT, R19, R20, RZ ;  /* 0x0000001413ff7210 */ /* 0x000fca0007f1e0ff */
[----:B------:R-:W-:-:S05]  /*1320*/  IMAD.WIDE.U32.X R18, R15, 0x20000000, R22, P0 ;  /* 0x200000000f127825 */ /* 0x000fca00000e0416 */
[--C-:B------:R-:W-:Y:S02]  /*1330*/  SHF.R.U64 R17, R18, 0x1c, R19.reuse ;  /* 0x0000001c12117819 */ /* 0x100fe40000001213 */
[----:B------:R-:W-:-:S03]  /*1340*/  SHF.R.U32.HI R4, RZ, 0x1c, R19 ;  /* 0x0000001cff047819 */ /* 0x000fc60000011613 */
[----:B------:R-:W-:-:S04]  /*1350*/  IMAD.WIDE.U32 R18, R17, -0x7fffffff, R14 ;  /* 0x8000000111127825 */ /* 0x000fc800078e000e */
[----:B------:R-:W-:Y:S02]  /*1360*/  IMAD R4, R4, -0x7fffffff, RZ ;  /* 0x8000000104047824 */ /* 0x000fe400078e02ff */
[----:B------:R-:W-:-:S03]  /*1370*/  IMAD.WIDE.U32 R14, R18, R18, RZ ;  /* 0x00000012120e7225 */ /* 0x000fc600078e00ff */
[----:B------:R-:W-:-:S05]  /*1380*/  IADD3 R17, PT, PT, R19, -R17, R4 ;  /* 0x8000001113117210 */ /* 0x000fca0007ffe004 */
[----:B------:R-:W-:-:S04]  /*1390*/  IMAD R4, R17, R18, RZ ;  /* 0x0000001211047224 */ /* 0x000fc800078e02ff */
[----:B------:R-:W-:-:S04]  /*13a0*/  IMAD R17, R17, R18, R4 ;  /* 0x0000001211117224 */ /* 0x000fc800078e0204 */
[----:B------:R-:W-:-:S04]  /*13b0*/  IMAD.IADD R15, R15, 0x1, R17 ;  /* 0x000000010f0f7824 */ /* 0x000fc800078e0211 */
        /* <DEDUP_REMOVED lines=58> */
[----:B------:R-:W-:Y:S02]  /*1760*/  IMAD R4, R18, -0x7fffffff, RZ ;  /* 0x8000000112047824 */ /* 0x000fe400078e02ff */
[----:B------:R-:W-:-:S03]  /*1770*/  IMAD.WIDE.U32 R24, R14, R14, RZ ;  /* 0x0000000e0e187225 */ /* 0x000fc600078e00ff */
[----:B------:R-:W-:Y:S01]  /*1780*/  IADD3 R4, PT, PT, R15, -R17, R4 ;  /* 0x800000110f047210 */ /* 0x000fe20007ffe004 */
[----:B------:R-:W-:-:S04]  /*1790*/  IMAD.WIDE.U32 R20, R24, 0x40000001, RZ ;  /* 0x4000000118147825 */ /* 0x000fc800078e00ff */
[----:B------:R-:W-:-:S04]  /*17a0*/  IMAD R15, R4, R14, RZ ;  /* 0x0000000e040f7224 */ /* 0x000fc800078e02ff */
[----:B------:R-:W-:-:S05]  /*17b0*/  IMAD R15, R4, R14, R15 ;  /* 0x0000000e040f7224 */ /* 0x000fca00078e020f */
[----:B------:R-:W-:-:S05]  /*17c0*/  IADD3 R25, PT, PT, R25, R15, RZ ;  /* 0x0000000f19197210 */ /* 0x000fca0007ffe0ff */
[----:B------:R-:W-:-:S04]  /*17d0*/  IMAD.WIDE.U32 R18, R25, 0x40000001, RZ ;  /* 0x4000000119127825 */ /* 0x000fc800078e00ff */
[----:B------:R-:W-:-:S05]  /*17e0*/  IMAD.WIDE.U32 R18, P0, R24, 0x20000000, R18 ;  /* 0x2000000018127825 */ /* 0x000fca0007800012 */
[----:B------:R-:W-:Y:S02]  /*17f0*/  IADD3.X R23, PT, PT, RZ, RZ, RZ, P0, !PT ;  /* 0x000000ffff177210 */ /* 0x000fe400007fe4ff */
[----:B------:R-:W-:Y:S02]  /*1800*/  IADD3 RZ, P0, PT, R21, R18, RZ ;  /* 0x0000001215ff7210 */ /* 0x000fe40007f1e0ff */
[----:B------:R-:W-:-:S05]  /*1810*/  MOV R22, R19 ;  /* 0x0000001300167202 */ /* 0x000fca0000000f00 */
        /* <DEDUP_REMOVED lines=23> */
[----:B------:R-:W-:Y:S02]  /*1990*/  IMAD R15, R5, R16, RZ ;  /* 0x00000010050f7224 */ /* 0x000fe400078e02ff */
[----:B------:R-:W-:-:S04]  /*19a0*/  IMAD.WIDE.U32 R24, R18, 0x40000001, RZ ;  /* 0x4000000112187825 */ /* 0x000fc800078e00ff */
[----:B------:R-:W-:-:S05]  /*19b0*/  IMAD R15, R5, R16, R15 ;  /* 0x00000010050f7224 */ /* 0x000fca00078e020f */
[----:B------:R-:W-:-:S05]  /*19c0*/  IADD3 R19, PT, PT, R19, R15, RZ ;  /* 0x0000000f13137210 */ /* 0x000fca0007ffe0ff */
[----:B------:R-:W-:-:S04]  /*19d0*/  IMAD.WIDE.U32 R20, R19, 0x40000001, RZ ;  /* 0x4000000113147825 */ /* 0x000fc800078e00ff */
[----:B------:R-:W-:-:S04]  /*19e0*/  IMAD.WIDE.U32 R20, P0, R18, 0x20000000, R20 ;  /* 0x2000000012147825 */ /* 0x000fc80007800014 */
[----:B------:R-:W-:Y:S01]  /*19f0*/  IMAD.MOV.U32 R22, RZ, RZ, R21 ;  /* 0x000000ffff167224 */ /* 0x000fe200078e0015 */
[----:B------:R-:W-:Y:S02]  /*1a00*/  IADD3.X R23, PT, PT, RZ, RZ, RZ, P0, !PT ;  /* 0x000000ffff177210 */ /* 0x000fe400007fe4ff */
        /* <DEDUP_REMOVED lines=29> */
[----:B------:R-:W-:-:S04]  /*1be0*/  IMAD.WIDE.U32 R20, P0, R18, 0x20000000, R20 ;  /* 0x2000000012147825 */ /* 0x000fc80007800014 */
[----:B------:R-:W-:Y:S01]  /*1bf0*/  IMAD.X R23, RZ, RZ, RZ, P0 ;  /* 0x000000ffff177224 */ /* 0x000fe200000e06ff */
        /* <DEDUP_REMOVED lines=27> */
[----:B------:R-:W-:-:S04]  /*1db0*/  IMAD R17, R15, R20, R17 ;  /* 0x000000140f117224 */ /* 0x000fc800078e0211 */
[----:B------:R-:W-:-:S04]  /*1dc0*/  IMAD.IADD R19, R19, 0x1, R17 ;  /* 0x0000000113137824 */ /* 0x000fc800078e0211 */
        /* <DEDUP_REMOVED lines=342> */
[----:B------:R-:W-:-:S05]  /*3330*/  SHF.R.U64 R5, R4, 0x1c, R5 ;  /* 0x0000001c04057819 */ /* 0x000fca0000001205 */
[----:B------:R-:W-:-:S05]  /*3340*/  IMAD R5, R5, -0x7fffffff, R14 ;  /* 0x8000000105057824 */ /* 0x000fca00078e020e */
[----:B------:R2:W-:Y:S02]  /*3350*/  STG.E desc[UR10][R12.64+-0x4], R5 ;  /* 0xfffffc050c007986 */ /* 0x0005e4000c10190a */
.L_x_17:
[----:B------:R-:W-:Y:S05]  /*3360*/  BSYNC.RECONVERGENT B0 ;  /* 0x0000000000007941 */ /* 0x000fea0003800200 */
.L_x_16:
[----:B------:R-:W-:Y:S01]  /*3370*/  UISETP.GE.AND UP0, UPT, UR4, 0x2, UPT ;  /* 0x000000020400788c */ /* 0x000fe2000bf06270 */
[----:B01----:R-:W-:-:S08]  /*3380*/  HFMA2 R15, -RZ, RZ, 0, 5.9604644775390625e-08 ;  /* 0x00000001ff0f7431 */ /* 0x003fd000000001ff */
[----:B------:R-:W-:Y:S05]  /*3390*/  BRA.U !UP0, `(.L_x_18) ;  /* 0x0000001108507547 */ /* 0x000fea000b800000 */
[----:B------:R-:W-:Y:S01]  /*33a0*/  UIADD3 UR6, UPT, UPT, UR4, -0x2, URZ ;  /* 0xfffffffe04067890 */ /* 0x000fe2000fffe0ff */
[C---:B------:R-:W-:Y:S01]  /*33b0*/  IADD3 R16, PT, PT, R3.reuse, -0x3, RZ ;  /* 0xfffffffd03107810 */ /* 0x040fe20007ffe0ff */
[----:B------:R-:W-:Y:S01]  /*33c0*/  UIADD3 UR5, UPT, UPT, UR4, -0x1, URZ ;  /* 0xffffffff04057890 */ /* 0x000fe2000fffe0ff */
[----:B------:R-:W-:Y:S01]  /*33d0*/  IADD3 R14, PT, PT, R3, -0x1, RZ ;  /* 0xffffffff030e7810 */ /* 0x000fe20007ffe0ff */
[----:B------:R-:W-:Y:S01]  /*33e0*/  UISETP.GE.U32.AND UP0, UPT, UR6, 0x3, UPT ;  /* 0x000000030600788c */ /* 0x000fe2000bf06070 */
[----:B------:R-:W-:Y:S01]  /*33f0*/  SHF.L.U32 R3, R0, 0x1, RZ ;  /* 0x0000000100037819 */ /* 0x000fe200000006ff */
[----:B------:R-:W-:Y:S01]  /*3400*/  IMAD.MOV.U32 R15, RZ, RZ, 0x1 ;  /* 0x00000001ff0f7424 */ /* 0x000fe200078e00ff */
[----:B------:R-:W-:-:S06]  /*3410*/  ULOP3.LUT UR7, UR5, 0x3, URZ, 0xc0, !UPT ;  /* 0x0000000305077892 */ /* 0x000fcc000f8ec0ff */
[----:B------:R-:W-:Y:S06]  /*3420*/  BRA.U !UP0, `(.L_x_19) ;  /* 0x0000000d083c7547 */ /* 0x000fec000b800000 */
[----:B------:R-:W-:Y:S01]  /*3430*/  ULOP3.LUT UR5, UR5, 0xfffffffc, URZ, 0xc0, !UPT ;  /* 0xfffffffc05057892 */ /* 0x000fe2000f8ec0ff */
[----:B--2---:R-:W-:-:S03]  /*3440*/  MOV R5, 0x1 ;  /* 0x0000000100057802 */ /* 0x004fc60000000f00 */
[----:B------:R-:W-:-:S12]  /*3450*/  UIADD3 UR5, UPT, UPT, -UR5, URZ, URZ ;  /* 0x000000ff05057290 */ /* 0x000fd8000fffe1ff */
.L_x_28:
[----:B------:R-:W-:Y:S01]  /*3460*/  BAR.SYNC.DEFER_BLOCKING 0x0 ;  /* 0x0000000000007b1d */ /* 0x000fe20000010000 */
[----:B------:R-:W-:Y:S01]  /*3470*/  ISETP.GE.AND P0, PT, R0, R5, PT ;  /* 0x000000050000720c */ /* 0x000fe20003f06270 */
[----:B------:R-:W-:-:S04]  /*3480*/  UIADD3 UR5, UPT, UPT, UR5, 0x4, URZ ;  /* 0x0000000405057890 */ /* 0x000fc8000fffe0ff */
[----:B------:R-:W-:Y:S01]  /*3490*/  UISETP.NE.AND UP0, UPT, UR5, URZ, UPT ;  /* 0x000000ff0500728c */ /* 0x000fe2000bf05270 */
[----:B------:R-:W-:Y:S07]  /*34a0*/  BSSY.RECONVERGENT B0, `(.L_x_20) ;  /* 0x000002d000007945 */ /* 0x000fee0003800200 */
[----:B0-----:R-:W-:Y:S05]  /*34b0*/  @P0 BRA `(.L_x_21) ;  /* 0x0000000000ac0947 */ /* 0x001fea0003800000 */
[----:B------:R-:W-:Y:S01]  /*34c0*/  IADD3 R13, P0, PT, R3, R16, RZ ;  /* 0x00000010030d7210 */ /* 0x000fe20007f1e0ff */
[----:B------:R-:W-:-:S03]  /*34d0*/  IMAD.WIDE R14, R14, 0x4, R10 ;  /* 0x000000040e0e7825 */ /* 0x000fc600078e020a */
[----:B------:R-:W-:Y:S02]  /*34e0*/  LEA.HI.X.SX32 R4, R16, RZ, 0x1, P0 ;  /* 0x000000ff10047211 */ /* 0x000fe400000f0eff */
[C---:B------:R-:W-:Y:S01]  /*34f0*/  LEA R12, P0, R13.reuse, R6, 0x2 ;  /* 0x000000060d0c7211 */ /* 0x040fe200078010ff */
[----:B------:R-:W2:Y:S03]  /*3500*/  LDG.E R18, desc[UR10][R14.64] ;  /* 0x0000000a0e127981 */ /* 0x000ea6000c1e1900 */
[----:B------:R-:W-:-:S05]  /*3510*/  LEA.HI.X R13, R13, R7, R4, 0x2, P0 ;  /* 0x000000070d0d7211 */ /* 0x000fca00000f1404 */
        /* <DEDUP_REMOVED lines=15> */
[----:B------:R-:W-:-:S05]  /*3610*/  SHF.R.U64 R17, R17, 0x1e, R20 ;  /* 0x0000001e11117819 */ /* 0x000fca0000001214 */
[----:B------:R-:W-:Y:S02]  /*3620*/  IMAD R17, R17, -0x7fffffff, R18 ;  /* 0x8000000111117824 */ /* 0x000fe400078e0212 */
[----:B------:R-:W2:Y:S04]  /*3630*/  LDG.E R18, desc[UR10][R12.64] ;  /* 0x0000000a0c127981 */ /* 0x000ea8000c1e1900 */
[----:B------:R0:W-:Y:S04]  /*3640*/  STG.E desc[UR10][R12.64], R17 ;  /* 0x000000110c007986 */ /* 0x0001e8000c10190a */
        /* <DEDUP_REMOVED lines=10> */
[----:B0-----:R-:W-:-:S04]  /*36f0*/  IADD3.X R17, PT, PT, R19, ~R21, RZ, P0, !PT ;  /* 0x8000001513117210 */ /* 0x001fc800007fe4ff */
[--C-:B------:R-:W-:Y:S02]  /*3700*/  SHF.R.U64 R15, R4, 0x1, R17.reuse ;  /* 0x00000001040f7819 */ /* 0x100fe40000001211 */
[----:B------:R-:W-:Y:S02]  /*3710*/  SHF.R.U32.HI R17, RZ, 0x1, R17 ;  /* 0x00000001ff117819 */ /* 0x000fe40000011611 */
[----:B------:R-:W-:-:S04]  /*3720*/  IADD3 R15, P0, PT, R15, R20, RZ ;  /* 0x000000140f0f7210 */ /* 0x000fc80007f1e0ff */
[----:B------:R-:W-:-:S04]  /*3730*/  IADD3.X R20, PT, PT, R17, R21, RZ, P0, !PT ;  /* 0x0000001511147210 */ /* 0x000fc800007fe4ff */
[----:B------:R-:W-:-:S05]  /*3740*/  SHF.R.U64 R15, R15, 0x1e, R20 ;  /* 0x0000001e0f0f7819 */ /* 0x000fca0000001214 */
[----:B------:R-:W-:-:S05]  /*3750*/  IMAD R15, R15, -0x7fffffff, R18 ;  /* 0x800000010f0f7824 */ /* 0x000fca00078e0212 */
[----:B------:R0:W-:Y:S02]  /*3760*/  STG.E desc[UR10][R12.64+0x4], R15 ;  /* 0x0000040f0c007986 */ /* 0x0001e4000c10190a */
.L_x_21:
[----:B------:R-:W-:Y:S05]  /*3770*/  BSYNC.RECONVERGENT B0 ;  /* 0x0000000000007941 */ /* 0x000fea0003800200 */
.L_x_20:
[C---:B0-----:R-:W-:Y:S01]  /*3780*/  SHF.L.U32 R13, R5.reuse, 0x1, RZ ;  /* 0x00000001050d7819 */ /* 0x041fe200000006ff */
[C---:B------:R-:W-:Y:S01]  /*3790*/  IMAD.SHL.U32 R15, R5.reuse, 0x4, RZ ;  /* 0x00000004050f7824 */ /* 0x040fe200078e00ff */
[----:B------:R-:W-:Y:S02]  /*37a0*/  BAR.SYNC.DEFER_BLOCKING 0x0 ;  /* 0x0000000000007b1d */ /* 0x000fe40000010000 */
[C---:B------:R-:W-:Y:S02]  /*37b0*/  ISETP.GE.AND P1, PT, R0.reuse, R13, PT ;  /* 0x0000000d0000720c */ /* 0x040fe40003f26270 */
[----:B------:R-:W-:Y:S02]  /*37c0*/  ISETP.GE.AND P0, PT, R0, R15, PT ;  /* 0x0000000f0000720c */ /* 0x000fe40003f06270 */
[----:B------:R-:W-:Y:S01]  /*37d0*/  BSSY.RECONVERGENT B0, `(.L_x_22) ;  /* 0x000002f000007945 */ /* 0x000fe20003800200 */
[----:B------:R-:W-:Y:S02]  /*37e0*/  SHF.L.U32 R13, R5, 0x3, RZ ;  /* 0x00000003050d7819 */ /* 0x000fe400000006ff */
[----:B------:R-:W-:-:S06]  /*37f0*/  IADD3 R4, PT, PT, -R15, R16, RZ ;  /* 0x000000100f047210 */ /* 0x000fcc0007ffe1ff */
[----:B------:R-:W-:Y:S05]  /*3800*/  @P1 BRA `(.L_x_23) ;  /* 0x0000000000ac1947 */ /* 0x000fea0003800000 */
        /* <DEDUP_REMOVED lines=43> */
.L_x_23:
[----:B------:R-:W-:Y:S05]  /*3ac0*/  BSYNC.RECONVERGENT B0 ;  /* 0x0000000000007941 */ /* 0x000fea0003800200 */
.L_x_22:
[----:B------:R-:W-:Y:S01]  /*3ad0*/  BAR.SYNC.DEFER_BLOCKING 0x0 ;  /* 0x0000000000007b1d */ /* 0x000fe20000010000 */
[----:B------:R-:W-:-:S05]  /*3ae0*/  IADD3 R26, PT, PT, R4, -R13, RZ ;  /* 0x8000000d041a7210 */ /* 0x000fca0007ffe0ff */
[----:B------:R-:W-:Y:S04]  /*3af0*/  BSSY.RECONVERGENT B0, `(.L_x_24) ;  /* 0x000002d000007945 */ /* 0x000fe80003800200 */
[----:B------:R-:W-:Y:S05]  /*3b00*/  @P0 BRA `(.L_x_25) ;  /* 0x0000000000ac0947 */ /* 0x000fea0003800000 */
[----:B0-----:R-:W-:Y:S01]  /*3b10*/  IADD3 R15, P0, PT, R3, R26, RZ ;  /* 0x0000001a030f7210 */ /* 0x001fe20007f1e0ff */
        /* <DEDUP_REMOVED lines=9> */
[----:B------:R-:W-:-:S04]  /*3bb0*/  IMAD.WIDE.U32 R20, P0, R18, 0x2, R20 ;  /* 0x0000000212147825 */ /* 0x000fc80007800014 */
[----:B------:R-:W-:Y:S01]  /*3bc0*/  IMAD.X R25, RZ, RZ, RZ, P0 ;  /* 0x000000ffff197224 */ /* 0x000fe200000e06ff */
[----:B------:R-:W-:Y:S02]  /*3bd0*/  IADD3 RZ, P0, PT, R23, R20, RZ ;  /* 0x0000001417ff7210 */ /* 0x000fe40007f1e0ff */
[----:B------:R-:W-:-:S05]  /*3be0*/  MOV R24, R21 ;  /* 0x0000001500187202 */ /* 0x000fca0000000f00 */
        /* <DEDUP_REMOVED lines=26> */
[----:B------:R-:W-:-:S05]  /*3d90*/  SHF.R.U64 R17, R17, 0x1e, R20 ;  /* 0x0000001e11117819 */ /* 0x000fca0000001214 */
[----:B------:R-:W-:-:S05]  /*3da0*/  IMAD R17, R17, -0x7fffffff, R18 ;  /* 0x8000000111117824 */ /* 0x000fca00078e0212 */
[----:B------:R1:W-:Y:S02]  /*3db0*/  STG.E desc[UR10][R14.64+0x4], R17 ;  /* 0x000004110e007986 */ /* 0x0003e4000c10190a */
.L_x_25:
[----:B------:R-:W-:Y:S05]  /*3dc0*/  BSYNC.RECONVERGENT B0 ;  /* 0x0000000000007941 */ /* 0x000fea0003800200 */
.L_x_24:
[----:B------:R-:W-:Y:S01]  /*3dd0*/  BAR.SYNC.DEFER_BLOCKING 0x0 ;  /* 0x0000000000007b1d */ /* 0x000fe20000010000 */
[----:B------:R-:W-:Y:S02]  /*3de0*/  ISETP.GE.AND P0, PT, R0, R13, PT ;  /* 0x0000000d0000720c */ /* 0x000fe40003f06270 */
[----:B01----:R-:W-:-:S03]  /*3df0*/  SHF.L.U32 R15, R5, 0x4, RZ ;  /* 0x00000004050f7819 */ /* 0x003fc600000006ff */
[----:B------:R-:W-:Y:S01]  /*3e00*/  BSSY.RECONVERGENT B0, `(.L_x_26) ;  /* 0x000002e000007945 */ /* 0x000fe20003800200 */
[----:B------:R-:W-:-:S07]  /*3e10*/  IADD3 R14, PT, PT, R26, -R15, RZ ;  /* 0x8000000f1a0e7210 */ /* 0x000fce0007ffe0ff */
        /* <DEDUP_REMOVED lines=44> */
.L_x_27:
[----:B------:R-:W-:Y:S05]  /*40e0*/  BSYNC.RECONVERGENT B0 ;  /* 0x0000000000007941 */ /* 0x000fea0003800200 */
.L_x_26:
[----:B------:R-:W-:Y:S02]  /*40f0*/  IMAD R16, R5, -0x20, R14 ;  /* 0xffffffe005107824 */ /* 0x000fe400078e020e */
[----:B------:R-:W-:Y:S01]  /*4100*/  IMAD.MOV.U32 R5, RZ, RZ, R15 ;  /* 0x000000ffff057224 */ /* 0x000fe200078e000f */
[----:B------:R-:W-:Y:S06]  /*4110*/  BRA.U UP0, `(.L_x_28) ;  /* 0xfffffff100d07547 */ /* 0x000fec000b83ffff */
.L_x_19:
[----:B------:R-:W-:-:S09]  /*4120*/  UISETP.NE.AND UP0, UPT, UR7, URZ, UPT ;  /* 0x000000ff0700728c */ /* 0x000fd2000bf05270 */
[----:B------:R-:W-:Y:S05]  /*4130*/  BRA.U !UP0, `(.L_x_18) ;  /* 0x0000000108e87547 */ /* 0x000fea000b800000 */
[----:B0-----:R-:W-:Y:S01]  /*4140*/  MOV R17, R15 ;  /* 0x0000000f00117202 */ /* 0x001fe20000000f00 */
[----:B------:R-:W-:-:S12]  /*4150*/  UIADD3 UR5, UPT, UPT, -UR7, URZ, URZ ;  /* 0x000000ff07057290 */ /* 0x000fd8000fffe1ff */
.L_x_31:
[----:B------:R-:W-:Y:S01]  /*4160*/  BAR.SYNC.DEFER_BLOCKING 0x0 ;  /* 0x0000000000007b1d */ /* 0x000fe20000010000 */
[----:B------:R-:W-:Y:S01]  /*4170*/  ISETP.GE.AND P0, PT, R0, R17, PT ;  /* 0x000000110000720c */ /* 0x000fe20003f06270 */
[----:B------:R-:W-:Y:S01]  /*4180*/  UIADD3 UR5, UPT, UPT, UR5, 0x1, URZ ;  /* 0x0000000105057890 */ /* 0x000fe2000fffe0ff */
[----:B------:R-:W-:-:S03]  /*4190*/  MOV R24, R16 ;  /* 0x0000001000187202 */ /* 0x000fc60000000f00 */
[----:B------:R-:W-:Y:S01]  /*41a0*/  UISETP.NE.AND UP0, UPT, UR5, URZ, UPT ;  /* 0x000000ff0500728c */ /* 0x000fe2000bf05270 */
[----:B------:R-:W-:Y:S07]  /*41b0*/  BSSY.RECONVERGENT B0, `(.L_x_29) ;  /* 0x000002d000007945 */ /* 0x000fee0003800200 */
[----:B0-----:R-:W-:Y:S05]  /*41c0*/  @P0 BRA `(.L_x_30) ;  /* 0x0000000000ac0947 */ /* 0x001fea0003800000 */
[----:B--2---:R-:W-:Y:S01]  /*41d0*/  IADD3 R5, P0, PT, R3, R16, RZ ;  /* 0x0000001003057210 */ /* 0x004fe20007f1e0ff */
        /* <DEDUP_REMOVED lines=42> */
.L_x_30:
[----:B------:R-:W-:Y:S05]  /*4480*/  BSYNC.RECONVERGENT B0 ;  /* 0x0000000000007941 */ /* 0x000fea0003800200 */
.L_x_29:
[C---:B------:R-:W-:Y:S01]  /*4490*/  SHF.L.U32 R15, R17.reuse, 0x1, RZ ;  /* 0x00000001110f7819 */ /* 0x040fe200000006ff */
[----:B------:R-:W-:Y:S02]  /*44a0*/  IMAD R16, R17, -0x4, R16 ;  /* 0xfffffffc11107824 */ /* 0x000fe400078e0210 */
[----:B------:R-:W-:Y:S01]  /*44b0*/  IMAD.MOV.U32 R14, RZ, RZ, R24 ;  /* 0x000000ffff0e7224 */ /* 0x000fe200078e0018 */
[----:B------:R-:W-:Y:S01]  /*44c0*/  MOV R17, R15 ;  /* 0x0000000f00117202 */ /* 0x000fe20000000f00 */
[----:B------:R-:W-:Y:S06]  /*44d0*/  BRA.U UP0, `(.L_x_31) ;  /* 0xfffffffd00207547 */ /* 0x000fec000b83ffff */
.L_x_18:
[----:B------:R-:W-:Y:S01]  /*44e0*/  BAR.SYNC.DEFER_BLOCKING 0x0 ;  /* 0x0000000000007b1d */ /* 0x000fe20000010000 */
[----:B------:R-:W-:-:S13]  /*44f0*/  ISETP.GE.AND P0, PT, R0, R15, PT ;  /* 0x0000000f0000720c */ /* 0x000fda0003f06270 */
[----:B------:R-:W-:Y:S05]  /*4500*/  @P0 EXIT ;  /* 0x000000000000094d */ /* 0x000fea0003800000 */
[----:B0-----:R-:W-:Y:S01]  /*4510*/  SHF.L.U32 R17, R0, 0x1, RZ ;  /* 0x0000000100117819 */ /* 0x001fe200000006ff */
[----:B------:R-:W3:Y:S01]  /*4520*/  LDG.E R4, desc[UR10][R10.64] ;  /* 0x0000000a0a047981 */ /* 0x000ee2000c1e1900 */
[----:B------:R-:W0:Y:S03]  /*4530*/  LDCU.64 UR4, c[0x0][0x388] ;  /* 0x00007100ff0477ac */ /* 0x000e260008000a00 */
[----:B------:R-:W-:-:S05]  /*4540*/  IMAD.WIDE.U32 R8, R17, 0x4, R8 ;  /* 0x0000000411087825 */ /* 0x000fca00078e0008 */
[----:B--2---:R-:W3:Y:S02]  /*4550*/  LDG.E R5, desc[UR10][R8.64+0x4] ;  /* 0x0000040a08057981 */ /* 0x004ee4000c1e1900 */
[----:B---3--:R-:W-:-:S06]  /*4560*/  IMAD.WIDE.U32 R4, R5, R4, RZ ;  /* 0x0000000405047225 */ /* 0x008fcc00078e00ff */
        /* <DEDUP_REMOVED lines=11> */
[----:B------:R-:W-:Y:S02]  /*4620*/  IADD3 R5, P0, PT, R5, R6, RZ ;  /* 0x0000000605057210 */ /* 0x000fe40007f1e0ff */
[----:B------:R-:W-:-:S03]  /*4630*/  IADD3 R0, P1, PT, R2, R17, RZ ;  /* 0x0000001102007210 */ /* 0x000fc60007f3e0ff */
[----:B------:R-:W-:Y:S01]  /*4640*/  IMAD.X R6, R3, 0x1, R7, P0 ;  /* 0x0000000103067824 */ /* 0x000fe200000e0607 */
[----:B------:R-:W-:Y:S02]  /*4650*/  IADD3.X R3, PT, PT, RZ, RZ, RZ, P1, !PT ;  /* 0x000000ffff037210 */ /* 0x000fe40000ffe4ff */
[C---:B0-----:R-:W-:Y:S02]  /*4660*/  LEA R2, P0, R0.reuse, UR4, 0x2 ;  /* 0x0000000400027c11 */ /* 0x041fe4000f8010ff */
[----:B------:R-:W-:Y:S02]  /*4670*/  SHF.R.U64 R5, R5, 0x1e, R6 ;  /* 0x0000001e05057819 */ /* 0x000fe40000001206 */
[----:B------:R-:W-:-:S03]  /*4680*/  LEA.HI.X R3, R0, UR5, R3, 0x2, P0 ;  /* 0x0000000500037c11 */ /* 0x000fc600080f1403 */
[----:B------:R-:W-:-:S05]  /*4690*/  IMAD R17, R5, -0x7fffffff, R4 ;  /* 0x8000000105117824 */ /* 0x000fca00078e0204 */
[----:B------:R-:W-:Y:S04]  /*46a0*/  STG.E desc[UR10][R2.64], R17 ;  /* 0x0000001102007986 */ /* 0x000fe8000c10190a */
        /* <DEDUP_REMOVED lines=18> */
[----:B------:R-:W-:Y:S01]  /*47d0*/  STG.E desc[UR10][R2.64+0x4], R5 ;  /* 0x0000040502007986 */ /* 0x000fe2000c10190a */
[----:B------:R-:W-:Y:S05]  /*47e0*/  EXIT ;  /* 0x000000000000794d */ /* 0x000fea0003800000 */
.L_x_32:
[----:B------:R-:W-:-:S00]  /*47f0*/  BRA `(.L_x_32) ;  /* 0xfffffffc00fc7947 */ /* 0x000fc0000383ffff */
[----:B------:R-:W-:-:S00]  /*4800*/  NOP ;  /* 0x0000000000007918 */ /* 0x000fc00000000000 */
[----:B------:R-:W-:-:S00]  /*4810*/  NOP ;  /* 0x0000000000007918 */ /* 0x000fc00000000000 */
[----:B------:R-:W-:-:S00]  /*4820*/  NOP ;  /* 0x0000000000007918 */ /* 0x000fc00000000000 */
[----:B------:R-:W-:-:S00]  /*4830*/  NOP ;  /* 0x0000000000007918 */ /* 0x000fc00000000000 */
[----:B------:R-:W-:-:S00]  /*4840*/  NOP ;  /* 0x0000000000007918 */ /* 0x000fc00000000000 */
[----:B------:R-:W-:-:S00]  /*4850*/  NOP ;  /* 0x0000000000007918 */ /* 0x000fc00000000000 */
[----:B------:R-:W-:-:S00]  /*4860*/  NOP ;  /* 0x0000000000007918 */ /* 0x000fc00000000000 */
[----:B------:R-:W-:-:S00]  /*4870*/  NOP ;  /* 0x0000000000007918 */ /* 0x000fc00000000000 */
.L_x_33:


//--------------------- .nv.shared.reserved.0     --------------------------
	.section	.nv.shared.reserved.0,"aw",@nobits
	.weak		__nv_reservedSMEM_offset_0_alias
	.size		__nv_reservedSMEM_offset_0_alias, 0, 64
	.other		__nv_reservedSMEM_offset_0_alias,@"STO_CUDA_RESERVED_SHARED STV_DEFAULT"
__nv_reservedSMEM_offset_0_alias:
	.zero		0
	.zero		64


//--------------------- .nv.constant0.batch_inverse --------------------------
	.section	.nv.constant0.batch_inverse,"a",@progbits
	.sectionflags	@""
	.align	4
.nv.constant0.batch_inverse:
	.zero		928


//--------------------- SYMBOLS --------------------------

	.type		.nv.reservedSmem.offset0,@object
	.size		.nv.reservedSmem.offset0,0x4
